//
// Generated by NVIDIA NVVM Compiler
//
// Compiler Build ID: CL-36424714
// Cuda compilation tools, release 13.0, V13.0.88
// Based on NVVM 20.0.0
//

.version 9.0
.target sm_100
.address_size 64

	// .globl	_Z8mykernelv
.extern .shared .align 16 .b8 temp[];

.visible .entry _Z8mykernelv()
{


	ret;

}
	// .globl	_Z13MatrixMultGPUPiS_S_ii
.visible .entry _Z13MatrixMultGPUPiS_S_ii(
	.param .u64 .ptr .align 1 _Z13MatrixMultGPUPiS_S_ii_param_0,
	.param .u64 .ptr .align 1 _Z13MatrixMultGPUPiS_S_ii_param_1,
	.param .u64 .ptr .align 1 _Z13MatrixMultGPUPiS_S_ii_param_2,
	.param .u32 _Z13MatrixMultGPUPiS_S_ii_param_3,
	.param .u32 _Z13MatrixMultGPUPiS_S_ii_param_4
)
{
	.reg .pred 	%p<10>;
	.reg .b32 	%r<108>;
	.reg .b64 	%rd<53>;

	ld.param.u64 	%rd11, [_Z13MatrixMultGPUPiS_S_ii_param_0];
	ld.param.u64 	%rd12, [_Z13MatrixMultGPUPiS_S_ii_param_1];
	ld.param.u32 	%r31, [_Z13MatrixMultGPUPiS_S_ii_param_3];
	ld.param.u32 	%r33, [_Z13MatrixMultGPUPiS_S_ii_param_4];
	cvta.to.global.u64 	%rd1, %rd12;
	cvta.to.global.u64 	%rd2, %rd11;
	mov.u32 	%r34, %ctaid.x;
	mov.u32 	%r35, %tid.x;
	mad.lo.s32 	%r1, %r33, %r34, %r35;
	mov.u32 	%r36, %ctaid.y;
	mov.u32 	%r37, %tid.y;
	mad.lo.s32 	%r2, %r33, %r36, %r37;
	setp.lt.s32 	%p1, %r31, 1;
	mov.b32 	%r107, 0;
	@%p1 bra 	$L__BB1_12;
	mul.lo.s32 	%r3, %r2, %r31;
	and.b32  	%r4, %r31, 7;
	setp.lt.u32 	%p2, %r31, 8;
	mov.b32 	%r102, 0;
	mov.u32 	%r107, %r102;
	@%p2 bra 	$L__BB1_4;
	and.b32  	%r41, %r31, 2147483640;
	neg.s32 	%r96, %r41;
	mul.wide.u32 	%rd13, %r31, 4;
	add.s64 	%rd3, %rd1, %rd13;
	mul.wide.u32 	%rd14, %r31, 8;
	add.s64 	%rd4, %rd1, %rd14;
	mul.wide.u32 	%rd15, %r31, 12;
	add.s64 	%rd5, %rd1, %rd15;
	mul.wide.u32 	%rd16, %r31, 16;
	add.s64 	%rd6, %rd1, %rd16;
	mul.wide.u32 	%rd17, %r31, 20;
	add.s64 	%rd7, %rd1, %rd17;
	mul.wide.u32 	%rd18, %r31, 24;
	add.s64 	%rd8, %rd1, %rd18;
	mul.wide.u32 	%rd19, %r31, 28;
	add.s64 	%rd9, %rd1, %rd19;
	mov.b32 	%r107, 0;
	mov.u32 	%r94, %r3;
	mov.u32 	%r95, %r1;
$L__BB1_3:
	.pragma "nounroll";
	and.b32  	%r102, %r31, 2147483640;
	mul.wide.s32 	%rd20, %r95, 4;
	add.s64 	%rd21, %rd3, %rd20;
	add.s64 	%rd22, %rd4, %rd20;
	add.s64 	%rd23, %rd5, %rd20;
	add.s64 	%rd24, %rd6, %rd20;
	add.s64 	%rd25, %rd7, %rd20;
	add.s64 	%rd26, %rd8, %rd20;
	add.s64 	%rd27, %rd9, %rd20;
	add.s64 	%rd28, %rd1, %rd20;
	mul.wide.s32 	%rd29, %r94, 4;
	add.s64 	%rd30, %rd2, %rd29;
	ld.global.u32 	%r42, [%rd30];
	ld.global.u32 	%r43, [%rd28];
	mad.lo.s32 	%r44, %r43, %r42, %r107;
	ld.global.u32 	%r45, [%rd30+4];
	ld.global.u32 	%r46, [%rd21];
	mad.lo.s32 	%r47, %r46, %r45, %r44;
	ld.global.u32 	%r48, [%rd30+8];
	ld.global.u32 	%r49, [%rd22];
	mad.lo.s32 	%r50, %r49, %r48, %r47;
	ld.global.u32 	%r51, [%rd30+12];
	ld.global.u32 	%r52, [%rd23];
	mad.lo.s32 	%r53, %r52, %r51, %r50;
	ld.global.u32 	%r54, [%rd30+16];
	ld.global.u32 	%r55, [%rd24];
	mad.lo.s32 	%r56, %r55, %r54, %r53;
	ld.global.u32 	%r57, [%rd30+20];
	ld.global.u32 	%r58, [%rd25];
	mad.lo.s32 	%r59, %r58, %r57, %r56;
	ld.global.u32 	%r60, [%rd30+24];
	ld.global.u32 	%r61, [%rd26];
	mad.lo.s32 	%r62, %r61, %r60, %r59;
	ld.global.u32 	%r63, [%rd30+28];
	ld.global.u32 	%r64, [%rd27];
	mad.lo.s32 	%r107, %r64, %r63, %r62;
	add.s32 	%r96, %r96, 8;
	shl.b32 	%r65, %r31, 3;
	add.s32 	%r95, %r95, %r65;
	add.s32 	%r94, %r94, 8;
	setp.ne.s32 	%p3, %r96, 0;
	@%p3 bra 	$L__BB1_3;
$L__BB1_4:
	setp.eq.s32 	%p4, %r4, 0;
	@%p4 bra 	$L__BB1_12;
	and.b32  	%r18, %r31, 3;
	setp.lt.u32 	%p5, %r4, 4;
	@%p5 bra 	$L__BB1_7;
	add.s32 	%r67, %r102, %r3;
	mad.lo.s32 	%r68, %r102, %r31, %r1;
	mul.wide.s32 	%rd31, %r67, 4;
	add.s64 	%rd32, %rd2, %rd31;
	ld.global.u32 	%r69, [%rd32];
	mul.wide.s32 	%rd33, %r68, 4;
	add.s64 	%rd34, %rd1, %rd33;
	ld.global.u32 	%r70, [%rd34];
	mad.lo.s32 	%r71, %r70, %r69, %r107;
	ld.global.u32 	%r72, [%rd32+4];
	mul.wide.u32 	%rd35, %r31, 4;
	add.s64 	%rd36, %rd34, %rd35;
	ld.global.u32 	%r73, [%rd36];
	mad.lo.s32 	%r74, %r73, %r72, %r71;
	ld.global.u32 	%r75, [%rd32+8];
	add.s64 	%rd37, %rd36, %rd35;
	ld.global.u32 	%r76, [%rd37];
	mad.lo.s32 	%r77, %r76, %r75, %r74;
	ld.global.u32 	%r78, [%rd32+12];
	add.s64 	%rd38, %rd37, %rd35;
	ld.global.u32 	%r79, [%rd38];
	mad.lo.s32 	%r107, %r79, %r78, %r77;
	add.s32 	%r102, %r102, 4;
$L__BB1_7:
	setp.eq.s32 	%p6, %r18, 0;
	@%p6 bra 	$L__BB1_12;
	setp.eq.s32 	%p7, %r18, 1;
	@%p7 bra 	$L__BB1_10;
	add.s32 	%r81, %r102, %r3;
	mad.lo.s32 	%r82, %r102, %r31, %r1;
	mul.wide.s32 	%rd39, %r81, 4;
	add.s64 	%rd40, %rd2, %rd39;
	ld.global.u32 	%r83, [%rd40];
	mul.wide.s32 	%rd41, %r82, 4;
	add.s64 	%rd42, %rd1, %rd41;
	ld.global.u32 	%r84, [%rd42];
	mad.lo.s32 	%r85, %r84, %r83, %r107;
	ld.global.u32 	%r86, [%rd40+4];
	mul.wide.u32 	%rd43, %r31, 4;
	add.s64 	%rd44, %rd42, %rd43;
	ld.global.u32 	%r87, [%rd44];
	mad.lo.s32 	%r107, %r87, %r86, %r85;
	add.s32 	%r102, %r102, 2;
$L__BB1_10:
	and.b32  	%r88, %r31, 1;
	setp.eq.b32 	%p8, %r88, 1;
	not.pred 	%p9, %p8;
	@%p9 bra 	$L__BB1_12;
	add.s32 	%r89, %r102, %r3;
	mad.lo.s32 	%r90, %r102, %r31, %r1;
	mul.wide.s32 	%rd45, %r89, 4;
	add.s64 	%rd46, %rd2, %rd45;
	ld.global.u32 	%r91, [%rd46];
	mul.wide.s32 	%rd47, %r90, 4;
	add.s64 	%rd48, %rd1, %rd47;
	ld.global.u32 	%r92, [%rd48];
	mad.lo.s32 	%r107, %r92, %r91, %r107;
$L__BB1_12:
	ld.param.u64 	%rd52, [_Z13MatrixMultGPUPiS_S_ii_param_2];
	cvta.to.global.u64 	%rd49, %rd52;
	mad.lo.s32 	%r93, %r2, %r31, %r1;
	mul.wide.s32 	%rd50, %r93, 4;
	add.s64 	%rd51, %rd49, %rd50;
	st.global.u32 	[%rd51], %r107;
	ret;

}
	// .globl	_Z7blockMMPiS_S_ii
.visible .entry _Z7blockMMPiS_S_ii(
	.param .u64 .ptr .align 1 _Z7blockMMPiS_S_ii_param_0,
	.param .u64 .ptr .align 1 _Z7blockMMPiS_S_ii_param_1,
	.param .u64 .ptr .align 1 _Z7blockMMPiS_S_ii_param_2,
	.param .u32 _Z7blockMMPiS_S_ii_param_3,
	.param .u32 _Z7blockMMPiS_S_ii_param_4
)
{
	.reg .pred 	%p<11>;
	.reg .b32 	%r<167>;
	.reg .b64 	%rd<14>;

	ld.param.u64 	%rd3, [_Z7blockMMPiS_S_ii_param_0];
	ld.param.u64 	%rd4, [_Z7blockMMPiS_S_ii_param_1];
	ld.param.u32 	%r46, [_Z7blockMMPiS_S_ii_param_3];
	ld.param.u32 	%r47, [_Z7blockMMPiS_S_ii_param_4];
	mov.u32 	%r49, %ctaid.x;
	mov.u32 	%r50, %ctaid.y;
	mov.u32 	%r1, %tid.x;
	mov.u32 	%r2, %tid.y;
	mad.lo.s32 	%r3, %r47, %r50, %r2;
	mad.lo.s32 	%r4, %r47, %r49, %r1;
	div.s32 	%r5, %r46, %r47;
	setp.lt.s32 	%p1, %r5, 1;
	mov.b32 	%r165, 0;
	@%p1 bra 	$L__BB2_15;
	mul.lo.s32 	%r52, %r47, %r47;
	shl.b32 	%r53, %r52, 2;
	mov.u32 	%r54, temp;
	add.s32 	%r6, %r54, %r53;
	mad.lo.s32 	%r7, %r3, %r46, %r1;
	mul.lo.s32 	%r8, %r47, %r2;
	add.s32 	%r9, %r47, -1;
	and.b32  	%r10, %r47, 7;
	and.b32  	%r11, %r47, 3;
	and.b32  	%r12, %r47, 2147483640;
	and.b32  	%r13, %r47, 1;
	neg.s32 	%r14, %r12;
	shl.b32 	%r55, %r1, 2;
	add.s32 	%r56, %r53, %r55;
	add.s32 	%r15, %r54, %r56;
	shl.b32 	%r16, %r47, 5;
	shl.b32 	%r17, %r47, 2;
	cvta.to.global.u64 	%rd1, %rd3;
	cvta.to.global.u64 	%rd2, %rd4;
	mov.b32 	%r150, 0;
	mov.u32 	%r165, %r150;
$L__BB2_2:
	setp.lt.s32 	%p2, %r47, 1;
	mul.lo.s32 	%r57, %r150, %r47;
	add.s32 	%r58, %r7, %r57;
	add.s32 	%r59, %r57, %r2;
	mad.lo.s32 	%r60, %r59, %r46, %r4;
	mul.wide.s32 	%rd6, %r58, 4;
	add.s64 	%rd7, %rd1, %rd6;
	ld.global.u32 	%r61, [%rd7];
	add.s32 	%r62, %r8, %r1;
	shl.b32 	%r63, %r62, 2;
	mov.u32 	%r64, temp;
	add.s32 	%r65, %r64, %r63;
	st.shared.u32 	[%r65], %r61;
	mul.wide.s32 	%rd8, %r60, 4;
	add.s64 	%rd9, %rd2, %rd8;
	ld.global.u32 	%r66, [%rd9];
	add.s32 	%r67, %r6, %r63;
	st.shared.u32 	[%r67], %r66;
	bar.sync 	0;
	@%p2 bra 	$L__BB2_14;
	setp.lt.u32 	%p3, %r9, 7;
	mov.b32 	%r160, 0;
	@%p3 bra 	$L__BB2_6;
	shl.b32 	%r70, %r8, 2;
	add.s32 	%r72, %r70, %r64;
	add.s32 	%r152, %r72, 16;
	mov.u32 	%r153, %r15;
	mov.u32 	%r154, %r14;
$L__BB2_5:
	.pragma "nounroll";
	ld.shared.u32 	%r73, [%r152+-16];
	ld.shared.u32 	%r74, [%r153];
	mad.lo.s32 	%r75, %r74, %r73, %r165;
	ld.shared.u32 	%r76, [%r152+-12];
	add.s32 	%r77, %r153, %r17;
	ld.shared.u32 	%r78, [%r77];
	mad.lo.s32 	%r79, %r78, %r76, %r75;
	ld.shared.u32 	%r80, [%r152+-8];
	add.s32 	%r81, %r77, %r17;
	ld.shared.u32 	%r82, [%r81];
	mad.lo.s32 	%r83, %r82, %r80, %r79;
	ld.shared.u32 	%r84, [%r152+-4];
	add.s32 	%r85, %r81, %r17;
	ld.shared.u32 	%r86, [%r85];
	mad.lo.s32 	%r87, %r86, %r84, %r83;
	ld.shared.u32 	%r88, [%r152];
	add.s32 	%r89, %r85, %r17;
	ld.shared.u32 	%r90, [%r89];
	mad.lo.s32 	%r91, %r90, %r88, %r87;
	ld.shared.u32 	%r92, [%r152+4];
	add.s32 	%r93, %r89, %r17;
	ld.shared.u32 	%r94, [%r93];
	mad.lo.s32 	%r95, %r94, %r92, %r91;
	ld.shared.u32 	%r96, [%r152+8];
	add.s32 	%r97, %r93, %r17;
	ld.shared.u32 	%r98, [%r97];
	mad.lo.s32 	%r99, %r98, %r96, %r95;
	ld.shared.u32 	%r100, [%r152+12];
	add.s32 	%r101, %r97, %r17;
	ld.shared.u32 	%r102, [%r101];
	mad.lo.s32 	%r165, %r102, %r100, %r99;
	add.s32 	%r154, %r154, 8;
	add.s32 	%r153, %r153, %r16;
	add.s32 	%r152, %r152, 32;
	setp.ne.s32 	%p4, %r154, 0;
	mov.u32 	%r160, %r12;
	@%p4 bra 	$L__BB2_5;
$L__BB2_6:
	setp.eq.s32 	%p5, %r10, 0;
	@%p5 bra 	$L__BB2_14;
	add.s32 	%r104, %r10, -1;
	setp.lt.u32 	%p6, %r104, 3;
	@%p6 bra 	$L__BB2_9;
	add.s32 	%r105, %r160, %r8;
	shl.b32 	%r106, %r105, 2;
	mov.u32 	%r107, temp;
	add.s32 	%r108, %r107, %r106;
	ld.shared.u32 	%r109, [%r108];
	mad.lo.s32 	%r110, %r160, %r47, %r1;
	shl.b32 	%r111, %r110, 2;
	add.s32 	%r112, %r6, %r111;
	ld.shared.u32 	%r113, [%r112];
	mad.lo.s32 	%r114, %r113, %r109, %r165;
	ld.shared.u32 	%r115, [%r108+4];
	add.s32 	%r116, %r112, %r17;
	ld.shared.u32 	%r117, [%r116];
	mad.lo.s32 	%r118, %r117, %r115, %r114;
	ld.shared.u32 	%r119, [%r108+8];
	add.s32 	%r120, %r116, %r17;
	ld.shared.u32 	%r121, [%r120];
	mad.lo.s32 	%r122, %r121, %r119, %r118;
	ld.shared.u32 	%r123, [%r108+12];
	add.s32 	%r124, %r120, %r17;
	ld.shared.u32 	%r125, [%r124];
	mad.lo.s32 	%r165, %r125, %r123, %r122;
	add.s32 	%r160, %r160, 4;
$L__BB2_9:
	setp.eq.s32 	%p7, %r11, 0;
	@%p7 bra 	$L__BB2_14;
	setp.eq.s32 	%p8, %r11, 1;
	@%p8 bra 	$L__BB2_12;
	add.s32 	%r127, %r160, %r8;
	shl.b32 	%r128, %r127, 2;
	mov.u32 	%r129, temp;
	add.s32 	%r130, %r129, %r128;
	ld.shared.u32 	%r131, [%r130];
	mad.lo.s32 	%r132, %r160, %r47, %r1;
	shl.b32 	%r133, %r132, 2;
	add.s32 	%r134, %r6, %r133;
	ld.shared.u32 	%r135, [%r134];
	mad.lo.s32 	%r136, %r135, %r131, %r165;
	ld.shared.u32 	%r137, [%r130+4];
	add.s32 	%r138, %r134, %r17;
	ld.shared.u32 	%r139, [%r138];
	mad.lo.s32 	%r165, %r139, %r137, %r136;
	add.s32 	%r160, %r160, 2;
$L__BB2_12:
	setp.eq.s32 	%p9, %r13, 0;
	@%p9 bra 	$L__BB2_14;
	add.s32 	%r140, %r160, %r8;
	shl.b32 	%r141, %r140, 2;
	mov.u32 	%r142, temp;
	add.s32 	%r143, %r142, %r141;
	ld.shared.u32 	%r144, [%r143];
	mad.lo.s32 	%r145, %r160, %r47, %r1;
	shl.b32 	%r146, %r145, 2;
	add.s32 	%r147, %r6, %r146;
	ld.shared.u32 	%r148, [%r147];
	mad.lo.s32 	%r165, %r148, %r144, %r165;
$L__BB2_14:
	bar.sync 	0;
	add.s32 	%r150, %r150, 1;
	setp.ne.s32 	%p10, %r150, %r5;
	@%p10 bra 	$L__BB2_2;
$L__BB2_15:
	ld.param.u64 	%rd13, [_Z7blockMMPiS_S_ii_param_2];
	cvta.to.global.u64 	%rd10, %rd13;
	mad.lo.s32 	%r149, %r3, %r46, %r4;
	mul.wide.s32 	%rd11, %r149, 4;
	add.s64 	%rd12, %rd10, %rd11;
	st.global.u32 	[%rd12], %r165;
	ret;

}


// ===== COMPILED SASS (sm_100) =====

	.target	sm_100

	.elftype	@"ET_EXEC"


//--------------------- .note.nv.tkinfo           --------------------------
	.section	.note.nv.tkinfo,"",@"SHT_NOTE"
	.sectionflags	@"SHF_NOTE_NV_TKINFO"
	.tkinfo
        /*0018*/ 	.word	0x00000002
        /*0030*/ 	.string	""
        /*0030*/ 	.string	"ptxas"
        /*0030*/ 	.string	"Cuda compilation tools, release 13.0, V13.0.88"
        /*0030*/ 	.string	"Build cuda_13.0.r13.0/compiler.36424714_0"
        /*0030*/ 	.string	"-arch sm_100 -m 64 "



//--------------------- .note.nv.cuinfo           --------------------------
	.section	.note.nv.cuinfo,"",@"SHT_NOTE"
	.sectionflags	@"SHF_NOTE_NV_CUINFO"
        /*0018*/ 	.short	0x0002
        /*001a*/ 	.short	0x0064
        /*001c*/ 	.short	0x0082
	.zero		2


//--------------------- .nv.info                  --------------------------
	.section	.nv.info,"",@"SHT_CUDA_INFO"
	.align	4


	//----- nvinfo : EIATTR_REGCOUNT
	.align		4
        /*0000*/ 	.byte	0x04, 0x2f
        /*0002*/ 	.short	(.L_1 - .L_0)
	.align		4
.L_0:
        /*0004*/ 	.word	index@(_Z8mykernelv)
        /*0008*/ 	.word	0x00000004


	//----- nvinfo : EIATTR_FRAME_SIZE
	.align		4
.L_1:
        /*000c*/ 	.byte	0x04, 0x11
        /*000e*/ 	.short	(.L_3 - .L_2)
	.align		4
.L_2:
        /*0010*/ 	.word	index@(_Z8mykernelv)
        /*0014*/ 	.word	0x00000000


	//----- nvinfo : EIATTR_REGCOUNT
	.align		4
.L_3:
        /*0018*/ 	.byte	0x04, 0x2f
        /*001a*/ 	.short	(.L_5 - .L_4)
	.align		4
.L_4:
        /*001c*/ 	.word	index@(_Z13MatrixMultGPUPiS_S_ii)
        /*0020*/ 	.word	0x0000001f


	//----- nvinfo : EIATTR_FRAME_SIZE
	.align		4
.L_5:
        /*0024*/ 	.byte	0x04, 0x11
        /*0026*/ 	.short	(.L_7 - .L_6)
	.align		4
.L_6:
        /*0028*/ 	.word	index@(_Z13MatrixMultGPUPiS_S_ii)
        /*002c*/ 	.word	0x00000000


	//----- nvinfo : EIATTR_REGCOUNT
	.align		4
.L_7:
        /*0030*/ 	.byte	0x04, 0x2f
        /*0032*/ 	.short	(.L_9 - .L_8)
	.align		4
.L_8:
        /*0034*/ 	.word	index@(_Z7blockMMPiS_S_ii)
        /*0038*/ 	.word	0x00000020


	//----- nvinfo : EIATTR_FRAME_SIZE
	.align		4
.L_9:
        /*003c*/ 	.byte	0x04, 0x11
        /*003e*/ 	.short	(.L_11 - .L_10)
	.align		4
.L_10:
        /*0040*/ 	.word	index@(_Z7blockMMPiS_S_ii)
        /*0044*/ 	.word	0x00000000


	//----- nvinfo : EIATTR_MIN_STACK_SIZE
	.align		4
.L_11:
        /*0048*/ 	.byte	0x04, 0x12
        /*004a*/ 	.short	(.L_13 - .L_12)
	.align		4
.L_12:
        /*004c*/ 	.word	index@(_Z7blockMMPiS_S_ii)
        /*0050*/ 	.word	0x00000000


	//----- nvinfo : EIATTR_MIN_STACK_SIZE
	.align		4
.L_13:
        /*0054*/ 	.byte	0x04, 0x12
        /*0056*/ 	.short	(.L_15 - .L_14)
	.align		4
.L_14:
        /*0058*/ 	.word	index@(_Z13MatrixMultGPUPiS_S_ii)
        /*005c*/ 	.word	0x00000000


	//----- nvinfo : EIATTR_MIN_STACK_SIZE
	.align		4
.L_15:
        /*0060*/ 	.byte	0x04, 0x12
        /*0062*/ 	.short	(.L_17 - .L_16)
	.align		4
.L_16:
        /*0064*/ 	.word	index@(_Z8mykernelv)
        /*0068*/ 	.word	0x00000000
.L_17:


//--------------------- .nv.compat                --------------------------
	.section	.nv.compat,"",@"SHT_CUDA_COMPAT_INFO"
	.align	4
        /*0000*/ 	.byte	0x02, 0x09, 0x00, 0x00, 0x02, 0x02, 0x01, 0x00, 0x02, 0x05, 0x05, 0x00, 0x03, 0x07, 0x01, 0x01
        /*0010*/ 	.byte	0x02, 0x03, 0x00, 0x00, 0x02, 0x06, 0x01, 0x00, 0x04, 0x0b, 0x08, 0x00, 0x09, 0x00, 0x00, 0x00
        /*0020*/ 	.byte	0x00, 0x00, 0x00, 0x00


//--------------------- .nv.info._Z7blockMMPiS_S_ii --------------------------
	.section	.nv.info._Z7blockMMPiS_S_ii,"",@"SHT_CUDA_INFO"
	.sectionflags	@""
	.align	4


	//----- nvinfo : EIATTR_CUDA_API_VERSION
	.align		4
        /*0000*/ 	.byte	0x04, 0x37
        /*0002*/ 	.short	(.L_19 - .L_18)
.L_18:
        /*0004*/ 	.word	0x00000082


	//----- nvinfo : EIATTR_KPARAM_INFO
	.align		4
.L_19:
        /*0008*/ 	.byte	0x04, 0x17
        /*000a*/ 	.short	(.L_21 - .L_20)
.L_20:
        /*000c*/ 	.word	0x00000000
        /*0010*/ 	.short	0x0004
        /*0012*/ 	.short	0x001c
        /*0014*/ 	.byte	0x00, 0xf0, 0x11, 0x00


	//----- nvinfo : EIATTR_KPARAM_INFO
	.align		4
.L_21:
        /*0018*/ 	.byte	0x04, 0x17
        /*001a*/ 	.short	(.L_23 - .L_22)
.L_22:
        /*001c*/ 	.word	0x00000000
        /*0020*/ 	.short	0x0003
        /*0022*/ 	.short	0x0018
        /*0024*/ 	.byte	0x00, 0xf0, 0x11, 0x00


	//----- nvinfo : EIATTR_KPARAM_INFO
	.align		4
.L_23:
        /*0028*/ 	.byte	0x04, 0x17
        /*002a*/ 	.short	(.L_25 - .L_24)
.L_24:
        /*002c*/ 	.word	0x00000000
        /*0030*/ 	.short	0x0002
        /*0032*/ 	.short	0x0010
        /*0034*/ 	.byte	0x00, 0xf5, 0x21, 0x00


	//----- nvinfo : EIATTR_KPARAM_INFO
	.align		4
.L_25:
        /*0038*/ 	.byte	0x04, 0x17
        /*003a*/ 	.short	(.L_27 - .L_26)
.L_26:
        /*003c*/ 	.word	0x00000000
        /*0040*/ 	.short	0x0001
        /*0042*/ 	.short	0x0008
        /*0044*/ 	.byte	0x00, 0xf5, 0x21, 0x00


	//----- nvinfo : EIATTR_KPARAM_INFO
	.align		4
.L_27:
        /*0048*/ 	.byte	0x04, 0x17
        /*004a*/ 	.short	(.L_29 - .L_28)
.L_28:
        /*004c*/ 	.word	0x00000000
        /*0050*/ 	.short	0x0000
        /*0052*/ 	.short	0x0000
        /*0054*/ 	.byte	0x00, 0xf5, 0x21, 0x00


	//----- nvinfo : EIATTR_SPARSE_MMA_MASK
	.align		4
.L_29:
        /*0058*/ 	.byte	0x03, 0x50
        /*005a*/ 	.short	0x0000


	//----- nvinfo : EIATTR_MAXREG_COUNT
	.align		4
        /*005c*/ 	.byte	0x03, 0x1b
        /*005e*/ 	.short	0x00ff


	//----- nvinfo : EIATTR_NUM_BARRIERS
	.align		4
        /*0060*/ 	.byte	0x02, 0x4c
        /*0062*/ 	.byte	0x01
	.zero		1


	//----- nvinfo : EIATTR_MERCURY_ISA_VERSION
	.align		4
        /*0064*/ 	.byte	0x03, 0x5f
        /*0066*/ 	.short	0x0101


	//----- nvinfo : EIATTR_VRC_CTA_INIT_COUNT
	.align		4
        /*0068*/ 	.byte	0x02, 0x4a
	.zero		1
	.zero		1


	//----- nvinfo : EIATTR_EXIT_INSTR_OFFSETS
	.align		4
        /*006c*/ 	.byte	0x04, 0x1c
        /*006e*/ 	.short	(.L_31 - .L_30)


	//   ....[0]....
.L_30:
        /*0070*/ 	.word	0x00000af0


	//----- nvinfo : EIATTR_CBANK_PARAM_SIZE
	.align		4
.L_31:
        /*0074*/ 	.byte	0x03, 0x19
        /*0076*/ 	.short	0x0020


	//----- nvinfo : EIATTR_PARAM_CBANK
	.align		4
        /*0078*/ 	.byte	0x04, 0x0a
        /*007a*/ 	.short	(.L_33 - .L_32)
	.align		4
.L_32:
        /*007c*/ 	.word	index@(.nv.constant0._Z7blockMMPiS_S_ii)
        /*0080*/ 	.short	0x0380
        /*0082*/ 	.short	0x0020


	//----- nvinfo : EIATTR_SW_WAR
	.align		4
.L_33:
        /*0084*/ 	.byte	0x04, 0x36
        /*0086*/ 	.short	(.L_35 - .L_34)
.L_34:
        /*0088*/ 	.word	0x00000008
.L_35:


//--------------------- .nv.info._Z13MatrixMultGPUPiS_S_ii --------------------------
	.section	.nv.info._Z13MatrixMultGPUPiS_S_ii,"",@"SHT_CUDA_INFO"
	.sectionflags	@""
	.align	4


	//----- nvinfo : EIATTR_CUDA_API_VERSION
	.align		4
        /*0000*/ 	.byte	0x04, 0x37
        /*0002*/ 	.short	(.L_37 - .L_36)
.L_36:
        /*0004*/ 	.word	0x00000082


	//----- nvinfo : EIATTR_KPARAM_INFO
	.align		4
.L_37:
        /*0008*/ 	.byte	0x04, 0x17
        /*000a*/ 	.short	(.L_39 - .L_38)
.L_38:
        /*000c*/ 	.word	0x00000000
        /*0010*/ 	.short	0x0004
        /*0012*/ 	.short	0x001c
        /*0014*/ 	.byte	0x00, 0xf0, 0x11, 0x00


	//----- nvinfo : EIATTR_KPARAM_INFO
	.align		4
.L_39:
        /*0018*/ 	.byte	0x04, 0x17
        /*001a*/ 	.short	(.L_41 - .L_40)
.L_40:
        /*001c*/ 	.word	0x00000000
        /*0020*/ 	.short	0x0003
        /*0022*/ 	.short	0x0018
        /*0024*/ 	.byte	0x00, 0xf0, 0x11, 0x00


	//----- nvinfo : EIATTR_KPARAM_INFO
	.align		4
.L_41:
        /*0028*/ 	.byte	0x04, 0x17
        /*002a*/ 	.short	(.L_43 - .L_42)
.L_42:
        /*002c*/ 	.word	0x00000000
        /*0030*/ 	.short	0x0002
        /*0032*/ 	.short	0x0010
        /*0034*/ 	.byte	0x00, 0xf5, 0x21, 0x00


	//----- nvinfo : EIATTR_KPARAM_INFO
	.align		4
.L_43:
        /*0038*/ 	.byte	0x04, 0x17
        /*003a*/ 	.short	(.L_45 - .L_44)
.L_44:
        /*003c*/ 	.word	0x00000000
        /*0040*/ 	.short	0x0001
        /*0042*/ 	.short	0x0008
        /*0044*/ 	.byte	0x00, 0xf5, 0x21, 0x00


	//----- nvinfo : EIATTR_KPARAM_INFO
	.align		4
.L_45:
        /*0048*/ 	.byte	0x04, 0x17
        /*004a*/ 	.short	(.L_47 - .L_46)
.L_46:
        /*004c*/ 	.word	0x00000000
        /*0050*/ 	.short	0x0000
        /*0052*/ 	.short	0x0000
        /*0054*/ 	.byte	0x00, 0xf5, 0x21, 0x00


	//----- nvinfo : EIATTR_SPARSE_MMA_MASK
	.align		4
.L_47:
        /*0058*/ 	.byte	0x03, 0x50
        /*005a*/ 	.short	0x0000


	//----- nvinfo : EIATTR_MAXREG_COUNT
	.align		4
        /*005c*/ 	.byte	0x03, 0x1b
        /*005e*/ 	.short	0x00ff


	//----- nvinfo : EIATTR_MERCURY_ISA_VERSION
	.align		4
        /*0060*/ 	.byte	0x03, 0x5f
        /*0062*/ 	.short	0x0101


	//----- nvinfo : EIATTR_VRC_CTA_INIT_COUNT
	.align		4
        /*0064*/ 	.byte	0x02, 0x4a
	.zero		1
	.zero		1


	//----- nvinfo : EIATTR_EXIT_INSTR_OFFSETS
	.align		4
        /*0068*/ 	.byte	0x04, 0x1c
        /*006a*/ 	.short	(.L_49 - .L_48)


	//   ....[0]....
.L_48:
        /*006c*/ 	.word	0x000009c0


	//----- nvinfo : EIATTR_CBANK_PARAM_SIZE
	.align		4
.L_49:
        /*0070*/ 	.byte	0x03, 0x19
        /*0072*/ 	.short	0x0020


	//----- nvinfo : EIATTR_PARAM_CBANK
	.align		4
        /*0074*/ 	.byte	0x04, 0x0a
        /*0076*/ 	.short	(.L_51 - .L_50)
	.align		4
.L_50:
        /*0078*/ 	.word	index@(.nv.constant0._Z13MatrixMultGPUPiS_S_ii)
        /*007c*/ 	.short	0x0380
        /*007e*/ 	.short	0x0020


	//----- nvinfo : EIATTR_SW_WAR
	.align		4
.L_51:
        /*0080*/ 	.byte	0x04, 0x36
        /*0082*/ 	.short	(.L_53 - .L_52)
.L_52:
        /*0084*/ 	.word	0x00000008
.L_53:


//--------------------- .nv.info._Z8mykernelv     --------------------------
	.section	.nv.info._Z8mykernelv,"",@"SHT_CUDA_INFO"
	.sectionflags	@""
	.align	4


	//----- nvinfo : EIATTR_CUDA_API_VERSION
	.align		4
        /*0000*/ 	.byte	0x04, 0x37
        /*0002*/ 	.short	(.L_55 - .L_54)
.L_54:
        /*0004*/ 	.word	0x00000082


	//----- nvinfo : EIATTR_SPARSE_MMA_MASK
	.align		4
.L_55:
        /*0008*/ 	.byte	0x03, 0x50
        /*000a*/ 	.short	0x0000


	//----- nvinfo : EIATTR_MAXREG_COUNT
	.align		4
        /*000c*/ 	.byte	0x03, 0x1b
        /*000e*/ 	.short	0x00ff


	//----- nvinfo : EIATTR_MERCURY_ISA_VERSION
	.align		4
        /*0010*/ 	.byte	0x03, 0x5f
        /*0012*/ 	.short	0x0101


	//----- nvinfo : EIATTR_VRC_CTA_INIT_COUNT
	.align		4
        /*0014*/ 	.byte	0x02, 0x4a
	.zero		1
	.zero		1


	//----- nvinfo : EIATTR_EXIT_INSTR_OFFSETS
	.align		4
        /*0018*/ 	.byte	0x04, 0x1c
        /*001a*/ 	.short	(.L_57 - .L_56)


	//   ....[0]....
.L_56:
        /*001c*/ 	.word	0x00000010


	//----- nvinfo : EIATTR_SW_WAR
	.align		4
.L_57:
        /*0020*/ 	.byte	0x04, 0x36
        /*0022*/ 	.short	(.L_59 - .L_58)
.L_58:
        /*0024*/ 	.word	0x00000008
.L_59:


//--------------------- .nv.callgraph             --------------------------
	.section	.nv.callgraph,"",@"SHT_CUDA_CALLGRAPH"
	.align	4
	.sectionentsize	8
	.align		4
        /*0000*/ 	.word	0x00000000
	.align		4
        /*0004*/ 	.word	0xffffffff
	.align		4
        /*0008*/ 	.word	0x00000000
	.align		4
        /*000c*/ 	.word	0xfffffffe
	.align		4
        /*0010*/ 	.word	0x00000000
	.align		4
        /*0014*/ 	.word	0xfffffffd
	.align		4
        /*0018*/ 	.word	0x00000000
	.align		4
        /*001c*/ 	.word	0xfffffffc


//--------------------- .text._Z7blockMMPiS_S_ii  --------------------------
	.section	.text._Z7blockMMPiS_S_ii,"ax",@progbits
	.align	128
        .global         _Z7blockMMPiS_S_ii
        .type           _Z7blockMMPiS_S_ii,@function
        .size           _Z7blockMMPiS_S_ii,(.L_x_14 - _Z7blockMMPiS_S_ii)
        .other          _Z7blockMMPiS_S_ii,@"STO_CUDA_ENTRY STV_DEFAULT"
_Z7blockMMPiS_S_ii:
.text._Z7blockMMPiS_S_ii:
[----:B------:R-:W-:Y:S08]  /*0000*/  LDC R1, c[0x0][0x37c] ;  /* 0x0000df00ff017b82 */ /* 0x000ff00000000800 */
[----:B------:R-:W0:Y:S01]  /*0010*/  LDC.64 R2, c[0x0][0x398] ;  /* 0x0000e600ff027b82 */ /* 0x000e220000000a00 */
[----:B------:R-:W1:Y:S01]  /*0020*/  S2R R8, SR_TID.X ;  /* 0x0000000000087919 */ /* 0x000e620000002100 */
[----:B------:R-:W2:Y:S01]  /*0030*/  LDCU.64 UR8, c[0x0][0x358] ;  /* 0x00006b00ff0877ac */ /* 0x000ea20008000a00 */
[----:B------:R-:W-:-:S05]  /*0040*/  MOV R19, RZ ;  /* 0x000000ff00137202 */ /* 0x000fca0000000f00 */
[----:B------:R-:W-:Y:S08]  /*0050*/  S2UR UR5, SR_CTAID.Y ;  /* 0x00000000000579c3 */ /* 0x000ff00000002600 */
[----:B------:R-:W1:Y:S01]  /*0060*/  S2UR UR4, SR_CTAID.X ;  /* 0x00000000000479c3 */ /* 0x000e620000002500 */
[----:B0-----:R-:W-:-:S04]  /*0070*/  IABS R7, R3 ;  /* 0x0000000300077213 */ /* 0x001fc80000000000 */
[----:B------:R-:W0:Y:S01]  /*0080*/  I2F.RP R0, R7 ;  /* 0x0000000700007306 */ /* 0x000e220000209400 */
[----:B-1----:R-:W-:-:S07]  /*0090*/  IMAD R13, R3, UR4, R8 ;  /* 0x00000004030d7c24 */ /* 0x002fce000f8e0208 */
[----:B0-----:R-:W0:Y:S02]  /*00a0*/  MUFU.RCP R0, R0 ;  /* 0x0000000000007308 */ /* 0x001e240000001000 */
[----:B0-----:R-:W-:-:S06]  /*00b0*/  IADD3 R4, PT, PT, R0, 0xffffffe, RZ ;  /* 0x0ffffffe00047810 */ /* 0x001fcc0007ffe0ff */
[----:B------:R0:W1:Y:S02]  /*00c0*/  F2I.FTZ.U32.TRUNC.NTZ R5, R4 ;  /* 0x0000000400057305 */ /* 0x000064000021f000 */
[----:B0-----:R-:W-:Y:S02]  /*00d0*/  HFMA2 R4, -RZ, RZ, 0, 0 ;  /* 0x00000000ff047431 */ /* 0x001fe400000001ff */
[----:B-1----:R-:W-:-:S04]  /*00e0*/  IMAD.MOV R6, RZ, RZ, -R5 ;  /* 0x000000ffff067224 */ /* 0x002fc800078e0a05 */
[----:B------:R-:W-:Y:S01]  /*00f0*/  IMAD R9, R6, R7, RZ ;  /* 0x0000000706097224 */ /* 0x000fe200078e02ff */
[----:B------:R-:W-:-:S03]  /*0100*/  IABS R6, R2 ;  /* 0x0000000200067213 */ /* 0x000fc60000000000 */
[----:B------:R-:W-:Y:S01]  /*0110*/  IMAD.HI.U32 R5, R5, R9, R4 ;  /* 0x0000000905057227 */ /* 0x000fe200078e0004 */
[----:B------:R-:W-:-:S04]  /*0120*/  LOP3.LUT R4, R2, R3, RZ, 0x3c, !PT ;  /* 0x0000000302047212 */ /* 0x000fc800078e3cff */
[----:B------:R-:W-:Y:S01]  /*0130*/  ISETP.GE.AND P2, PT, R4, RZ, PT ;  /* 0x000000ff0400720c */ /* 0x000fe20003f46270 */
[----:B------:R-:W-:-:S04]  /*0140*/  IMAD.HI.U32 R9, R5, R6, RZ ;  /* 0x0000000605097227 */ /* 0x000fc800078e00ff */
[----:B------:R-:W-:-:S04]  /*0150*/  IMAD.MOV R0, RZ, RZ, -R9 ;  /* 0x000000ffff007224 */ /* 0x000fc800078e0a09 */
[----:B------:R-:W-:-:S05]  /*0160*/  IMAD R0, R7, R0, R6 ;  /* 0x0000000007007224 */ /* 0x000fca00078e0206 */
[----:B------:R-:W-:-:S13]  /*0170*/  ISETP.GT.U32.AND P1, PT, R7, R0, PT ;  /* 0x000000000700720c */ /* 0x000fda0003f24070 */
[-C--:B------:R-:W-:Y:S01]  /*0180*/  @!P1 IADD3 R0, PT, PT, R0, -R7.reuse, RZ ;  /* 0x8000000700009210 */ /* 0x080fe20007ffe0ff */
[----:B------:R-:W-:Y:S01]  /*0190*/  @!P1 VIADD R9, R9, 0x1 ;  /* 0x0000000109099836 */ /* 0x000fe20000000000 */
[----:B------:R-:W-:Y:S02]  /*01a0*/  ISETP.NE.AND P1, PT, R3, RZ, PT ;  /* 0x000000ff0300720c */ /* 0x000fe40003f25270 */
[----:B------:R-:W-:Y:S02]  /*01b0*/  ISETP.GE.U32.AND P0, PT, R0, R7, PT ;  /* 0x000000070000720c */ /* 0x000fe40003f06070 */
[----:B------:R-:W0:Y:S11]  /*01c0*/  S2R R0, SR_TID.Y ;  /* 0x0000000000007919 */ /* 0x000e360000002200 */
[----:B------:R-:W-:-:S05]  /*01d0*/  @P0 IADD3 R9, PT, PT, R9, 0x1, RZ ;  /* 0x0000000109090810 */ /* 0x000fca0007ffe0ff */
[----:B------:R-:W-:Y:S01]  /*01e0*/  @!P2 IMAD.MOV R9, RZ, RZ, -R9 ;  /* 0x000000ffff09a224 */ /* 0x000fe200078e0a09 */
[----:B------:R-:W-:-:S04]  /*01f0*/  @!P1 LOP3.LUT R9, RZ, R3, RZ, 0x33, !PT ;  /* 0x00000003ff099212 */ /* 0x000fc800078e33ff */
[----:B------:R-:W-:Y:S01]  /*0200*/  ISETP.GE.AND P0, PT, R9, 0x1, PT ;  /* 0x000000010900780c */ /* 0x000fe20003f06270 */
[----:B0-----:R-:W-:-:S12]  /*0210*/  IMAD R11, R3, UR5, R0 ;  /* 0x00000005030b7c24 */ /* 0x001fd8000f8e0200 */
[----:B--2---:R-:W-:Y:S05]  /*0220*/  @!P0 BRA `(.L_x_0) ;  /* 0x0000000800208947 */ /* 0x004fea0003800000 */
[----:B------:R-:W0:Y:S01]  /*0230*/  S2UR UR5, SR_CgaCtaId ;  /* 0x00000000000579c3 */ /* 0x000e220000008800 */
[CC--:B------:R-:W-:Y:S01]  /*0240*/  IMAD R4, R3.reuse, R3.reuse, RZ ;  /* 0x0000000303047224 */ /* 0x0c0fe200078e02ff */
[----:B------:R-:W-:Y:S01]  /*0250*/  UMOV UR4, 0x400 ;  /* 0x0000040000047882 */ /* 0x000fe20000000000 */
[C---:B------:R-:W-:Y:S01]  /*0260*/  VIADD R5, R3.reuse, 0xffffffff ;  /* 0xffffffff03057836 */ /* 0x040fe20000000000 */
[----:B------:R-:W-:Y:S01]  /*0270*/  LOP3.LUT R12, R3, 0x7ffffff8, RZ, 0xc0, !PT ;  /* 0x7ffffff8030c7812 */ /* 0x000fe200078ec0ff */
[----:B------:R-:W-:Y:S01]  /*0280*/  IMAD R10, R11, R2, R8 ;  /* 0x000000020b0a7224 */ /* 0x000fe200078e0208 */
[----:B------:R-:W-:Y:S01]  /*0290*/  SHF.L.U32 R17, R4, 0x2, RZ ;  /* 0x0000000204117819 */ /* 0x000fe200000006ff */
[----:B------:R-:W-:Y:S01]  /*02a0*/  IMAD R15, R0, R3, RZ ;  /* 0x00000003000f7224 */ /* 0x000fe200078e02ff */
[----:B------:R-:W-:Y:S01]  /*02b0*/  ISETP.GE.U32.AND P0, PT, R5, 0x7, PT ;  /* 0x000000070500780c */ /* 0x000fe20003f06070 */
[----:B------:R-:W-:Y:S01]  /*02c0*/  IMAD.MOV R16, RZ, RZ, -R12 ;  /* 0x000000ffff107224 */ /* 0x000fe200078e0a0c */
[C---:B------:R-:W-:Y:S01]  /*02d0*/  LOP3.LUT R20, R3.reuse, 0x7, RZ, 0xc0, !PT ;  /* 0x0000000703147812 */ /* 0x040fe200078ec0ff */
[----:B------:R-:W-:Y:S01]  /*02e0*/  IMAD R18, R8, 0x4, R17 ;  /* 0x0000000408127824 */ /* 0x000fe200078e0211 */
[----:B------:R-:W-:-:S02]  /*02f0*/  LOP3.LUT R14, R3, 0x3, RZ, 0xc0, !PT ;  /* 0x00000003030e7812 */ /* 0x000fc400078ec0ff */
[----:B------:R-:W-:Y:S01]  /*0300*/  MOV R19, RZ ;  /* 0x000000ff00137202 */ /* 0x000fe20000000f00 */
[----:B0-----:R-:W-:-:S06]  /*0310*/  ULEA UR4, UR5, UR4, 0x18 ;  /* 0x0000000405047291 */ /* 0x001fcc000f8ec0ff */
[----:B------:R-:W-:Y:S01]  /*0320*/  IADD3 R17, PT, PT, R17, UR4, RZ ;  /* 0x0000000411117c10 */ /* 0x000fe2000fffe0ff */
[----:B------:R-:W-:Y:S01]  /*0330*/  VIADD R18, R18, UR4 ;  /* 0x0000000412127c36 */ /* 0x000fe20008000000 */
[----:B------:R-:W-:-:S06]  /*0340*/  UMOV UR4, URZ ;  /* 0x000000ff00047c82 */ /* 0x000fcc0008000000 */
.L_x_6:
[----:B0-----:R-:W0:Y:S08]  /*0350*/  LDC.64 R2, c[0x0][0x398] ;  /* 0x0000e600ff027b82 */ /* 0x001e300000000a00 */
[----:B------:R-:W1:Y:S08]  /*0360*/  LDC.64 R6, c[0x0][0x380] ;  /* 0x0000e000ff067b82 */ /* 0x000e700000000a00 */
[----:B------:R-:W2:Y:S01]  /*0370*/  LDC.64 R4, c[0x0][0x388] ;  /* 0x0000e200ff047b82 */ /* 0x000ea20000000a00 */
[----:B0-----:R-:W-:-:S02]  /*0380*/  IMAD R22, R3, UR4, R0 ;  /* 0x0000000403167c24 */ /* 0x001fc4000f8e0200 */
[----:B------:R-:W-:Y:S02]  /*0390*/  IMAD R21, R3, UR4, R10 ;  /* 0x0000000403157c24 */ /* 0x000fe4000f8e020a */
[----:B------:R-:W-:Y:S02]  /*03a0*/  IMAD R23, R22, R2, R13 ;  /* 0x0000000216177224 */ /* 0x000fe400078e020d */
[----:B-1----:R-:W-:-:S06]  /*03b0*/  IMAD.WIDE R6, R21, 0x4, R6 ;  /* 0x0000000415067825 */ /* 0x002fcc00078e0206 */
[----:B------:R-:W3:Y:S01]  /*03c0*/  LDG.E R6, desc[UR8][R6.64] ;  /* 0x0000000806067981 */ /* 0x000ee2000c1e1900 */
[----:B--2---:R-:W-:-:S06]  /*03d0*/  IMAD.WIDE R4, R23, 0x4, R4 ;  /* 0x0000000417047825 */ /* 0x004fcc00078e0204 */
[----:B------:R-:W2:Y:S01]  /*03e0*/  LDG.E R4, desc[UR8][R4.64] ;  /* 0x0000000804047981 */ /* 0x000ea2000c1e1900 */
[----:B------:R-:W0:Y:S01]  /*03f0*/  S2UR UR6, SR_CgaCtaId ;  /* 0x00000000000679c3 */ /* 0x000e220000008800 */
[----:B------:R-:W-:Y:S01]  /*0400*/  UMOV UR5, 0x400 ;  /* 0x0000040000057882 */ /* 0x000fe20000000000 */
[----:B------:R-:W-:Y:S02]  /*0410*/  ISETP.GE.AND P2, PT, R3, 0x1, PT ;  /* 0x000000010300780c */ /* 0x000fe40003f46270 */
[----:B------:R-:W-:Y:S01]  /*0420*/  IADD3 R22, PT, PT, R15, R8, RZ ;  /* 0x000000080f167210 */ /* 0x000fe20007ffe0ff */
[----:B------:R-:W-:-:S04]  /*0430*/  UIADD3 UR4, UPT, UPT, UR4, 0x1, URZ ;  /* 0x0000000104047890 */ /* 0x000fc8000fffe0ff */
[----:B------:R-:W-:Y:S02]  /*0440*/  IMAD R23, R22, 0x4, R17 ;  /* 0x0000000416177824 */ /* 0x000fe400078e0211 */
[----:B------:R-:W-:Y:S01]  /*0450*/  ISETP.NE.AND P1, PT, R9, UR4, PT ;  /* 0x0000000409007c0c */ /* 0x000fe2000bf25270 */
[----:B0-----:R-:W-:-:S06]  /*0460*/  ULEA UR5, UR6, UR5, 0x18 ;  /* 0x0000000506057291 */ /* 0x001fcc000f8ec0ff */
[----:B------:R-:W-:-:S05]  /*0470*/  LEA R21, R22, UR5, 0x2 ;  /* 0x0000000516157c11 */ /* 0x000fca000f8e10ff */
[----:B---3--:R0:W-:Y:S04]  /*0480*/  STS [R21], R6 ;  /* 0x0000000615007388 */ /* 0x0081e80000000800 */
[----:B--2---:R0:W-:Y:S01]  /*0490*/  STS [R23], R4 ;  /* 0x0000000417007388 */ /* 0x0041e20000000800 */
[----:B------:R-:W-:Y:S06]  /*04a0*/  BAR.SYNC.DEFER_BLOCKING 0x0 ;  /* 0x0000000000007b1d */ /* 0x000fec0000010000 */
[----:B------:R-:W-:Y:S05]  /*04b0*/  @!P2 BRA `(.L_x_1) ;  /* 0x000000040074a947 */ /* 0x000fea0003800000 */
[----:B0-----:R-:W-:Y:S01]  /*04c0*/  HFMA2 R4, -RZ, RZ, 0, 0 ;  /* 0x00000000ff047431 */ /* 0x001fe200000001ff */
[----:B------:R-:W-:Y:S06]  /*04d0*/  @!P0 BRA `(.L_x_2) ;  /* 0x0000000000a48947 */ /* 0x000fec0003800000 */
[----:B------:R-:W-:Y:S01]  /*04e0*/  LEA R6, R15, UR5, 0x2 ;  /* 0x000000050f067c11 */ /* 0x000fe2000f8e10ff */
[----:B------:R-:W-:Y:S01]  /*04f0*/  IMAD.MOV.U32 R4, RZ, RZ, R18 ;  /* 0x000000ffff047224 */ /* 0x000fe200078e0012 */
[----:B------:R-:W-:-:S03]  /*0500*/  MOV R5, R16 ;  /* 0x0000001000057202 */ /* 0x000fc60000000f00 */
[----:B------:R-:W-:-:S07]  /*0510*/  VIADD R6, R6, 0x10 ;  /* 0x0000001006067836 */ /* 0x000fce0000000000 */
.L_x_3:
[----:B------:R-:W-:Y:S01]  /*0520*/  LDS R22, [R6+-0x10] ;  /* 0xfffff00006167984 */ /* 0x000fe20000000800 */
[----:B------:R-:W-:Y:S02]  /*0530*/  LEA R26, R3, R4, 0x2 ;  /* 0x00000004031a7211 */ /* 0x000fe400078e10ff */
[----:B------:R-:W-:Y:S01]  /*0540*/  IADD3 R5, PT, PT, R5, 0x8, RZ ;  /* 0x0000000805057810 */ /* 0x000fe20007ffe0ff */
[----:B------:R0:W1:Y:S02]  /*0550*/  LDS R7, [R4] ;  /* 0x0000000004077984 */ /* 0x0000640000000800 */
[----:B------:R-:W-:Y:S01]  /*0560*/  IMAD R28, R3, 0x4, R26 ;  /* 0x00000004031c7824 */ /* 0x000fe200078e021a */
[----:B------:R-:W-:Y:S01]  /*0570*/  ISETP.NE.AND P2, PT, R5, RZ, PT ;  /* 0x000000ff0500720c */ /* 0x000fe20003f45270 */
[----:B------:R-:W-:Y:S03]  /*0580*/  LDS R24, [R6+-0xc] ;  /* 0xfffff40006187984 */ /* 0x000fe60000000800 */
[C---:B------:R-:W-:Y:S01]  /*0590*/  LEA R25, R3.reuse, R28, 0x2 ;  /* 0x0000001c03197211 */ /* 0x040fe200078e10ff */
[----:B------:R2:W3:Y:S01]  /*05a0*/  LDS R21, [R26] ;  /* 0x000000001a157984 */ /* 0x0004e20000000800 */
[----:B0-----:R-:W-:-:S03]  /*05b0*/  LEA R4, R3, R4, 0x5 ;  /* 0x0000000403047211 */ /* 0x001fc600078e28ff */
[C---:B------:R-:W-:Y:S01]  /*05c0*/  IMAD R29, R3.reuse, 0x4, R25 ;  /* 0x00000004031d7824 */ /* 0x040fe200078e0219 */
[----:B------:R-:W-:Y:S04]  /*05d0*/  LDS R23, [R6+-0x4] ;  /* 0xfffffc0006177984 */ /* 0x000fe80000000800 */
[----:B------:R-:W-:Y:S01]  /*05e0*/  LDS R27, [R25] ;  /* 0x00000000191b7984 */ /* 0x000fe20000000800 */
[----:B--2---:R-:W-:Y:S01]  /*05f0*/  LEA R26, R3, R29, 0x2 ;  /* 0x0000001d031a7211 */ /* 0x004fe200078e10ff */
[----:B-1----:R-:W-:Y:S02]  /*0600*/  IMAD R19, R22, R7, R19 ;  /* 0x0000000716137224 */ /* 0x002fe400078e0213 */
[----:B------:R-:W-:Y:S04]  /*0610*/  LDS R7, [R6+-0x8] ;  /* 0xfffff80006077984 */ /* 0x000fe80000000800 */
[----:B------:R0:W1:Y:S01]  /*0620*/  LDS R22, [R28] ;  /* 0x000000001c167984 */ /* 0x0000620000000800 */
[----:B---3--:R-:W-:-:S03]  /*0630*/  IMAD R21, R24, R21, R19 ;  /* 0x0000001518157224 */ /* 0x008fc600078e0213 */
[----:B------:R-:W-:Y:S04]  /*0640*/  LDS R19, [R6] ;  /* 0x0000000006137984 */ /* 0x000fe80000000800 */
[----:B------:R-:W2:Y:S01]  /*0650*/  LDS R24, [R29] ;  /* 0x000000001d187984 */ /* 0x000ea20000000800 */
[----:B0-----:R-:W-:Y:S01]  /*0660*/  LEA R28, R3, R26, 0x2 ;  /* 0x0000001a031c7211 */ /* 0x001fe200078e10ff */
[----:B-1----:R-:W-:Y:S02]  /*0670*/  IMAD R7, R7, R22, R21 ;  /* 0x0000001607077224 */ /* 0x002fe400078e0215 */
[----:B------:R-:W-:Y:S02]  /*0680*/  LDS R22, [R6+0x4] ;  /* 0x0000040006167984 */ /* 0x000fe40000000800 */
[----:B------:R-:W-:-:S02]  /*0690*/  IMAD R23, R23, R27, R7 ;  /* 0x0000001b17177224 */ /* 0x000fc400078e0207 */
[----:B------:R-:W0:Y:S02]  /*06a0*/  LDS R7, [R26] ;  /* 0x000000001a077984 */ /* 0x000e240000000800 */
[----:B--2---:R-:W-:Y:S02]  /*06b0*/  IMAD R19, R19, R24, R23 ;  /* 0x0000001813137224 */ /* 0x004fe400078e0217 */
[----:B------:R-:W-:Y:S01]  /*06c0*/  IMAD R23, R3, 0x4, R28 ;  /* 0x0000000403177824 */ /* 0x000fe200078e021c */
[----:B------:R-:W-:Y:S04]  /*06d0*/  LDS R24, [R6+0x8] ;  /* 0x0000080006187984 */ /* 0x000fe80000000800 */
[----:B------:R-:W1:Y:S04]  /*06e0*/  LDS R28, [R28] ;  /* 0x000000001c1c7984 */ /* 0x000e680000000800 */
[----:B------:R-:W-:Y:S04]  /*06f0*/  LDS R23, [R23] ;  /* 0x0000000017177984 */ /* 0x000fe80000000800 */
[----:B------:R2:W3:Y:S02]  /*0700*/  LDS R21, [R6+0xc] ;  /* 0x00000c0006157984 */ /* 0x0004e40000000800 */
[----:B--2---:R-:W-:-:S02]  /*0710*/  VIADD R6, R6, 0x20 ;  /* 0x0000002006067836 */ /* 0x004fc40000000000 */
[----:B0-----:R-:W-:-:S04]  /*0720*/  IMAD R7, R22, R7, R19 ;  /* 0x0000000716077224 */ /* 0x001fc800078e0213 */
[----:B-1----:R-:W-:-:S04]  /*0730*/  IMAD R7, R24, R28, R7 ;  /* 0x0000001c18077224 */ /* 0x002fc800078e0207 */
[----:B---3--:R-:W-:Y:S01]  /*0740*/  IMAD R19, R21, R23, R7 ;  /* 0x0000001715137224 */ /* 0x008fe200078e0207 */
[----:B------:R-:W-:Y:S06]  /*0750*/  @P2 BRA `(.L_x_3) ;  /* 0xfffffffc00702947 */ /* 0x000fec000383ffff */
[----:B------:R-:W-:-:S07]  /*0760*/  MOV R4, R12 ;  /* 0x0000000c00047202 */ /* 0x000fce0000000f00 */
.L_x_2:
[----:B------:R-:W-:-:S13]  /*0770*/  ISETP.NE.AND P2, PT, R20, RZ, PT ;  /* 0x000000ff1400720c */ /* 0x000fda0003f45270 */
[----:B------:R-:W-:Y:S05]  /*0780*/  @!P2 BRA `(.L_x_1) ;  /* 0x0000000000c0a947 */ /* 0x000fea0003800000 */
[----:B------:R-:W-:Y:S02]  /*0790*/  IADD3 R5, PT, PT, R20, -0x1, RZ ;  /* 0xffffffff14057810 */ /* 0x000fe40007ffe0ff */
[----:B------:R-:W-:Y:S02]  /*07a0*/  ISETP.NE.AND P3, PT, R14, RZ, PT ;  /* 0x000000ff0e00720c */ /* 0x000fe40003f65270 */
[----:B------:R-:W-:-:S13]  /*07b0*/  ISETP.GE.U32.AND P2, PT, R5, 0x3, PT ;  /* 0x000000030500780c */ /* 0x000fda0003f46070 */
[----:B------:R-:W-:Y:S05]  /*07c0*/  @!P2 BRA `(.L_x_4) ;  /* 0x000000000050a947 */ /* 0x000fea0003800000 */
[C---:B------:R-:W-:Y:S02]  /*07d0*/  IMAD R6, R4.reuse, R3, R8 ;  /* 0x0000000304067224 */ /* 0x040fe400078e0208 */
[----:B------:R-:W-:Y:S01]  /*07e0*/  IMAD.IADD R5, R15, 0x1, R4 ;  /* 0x000000010f057824 */ /* 0x000fe200078e0204 */
[----:B------:R-:W-:Y:S02]  /*07f0*/  IADD3 R4, PT, PT, R4, 0x4, RZ ;  /* 0x0000000404047810 */ /* 0x000fe40007ffe0ff */
[----:B------:R-:W-:Y:S02]  /*0800*/  LEA R24, R6, R17, 0x2 ;  /* 0x0000001106187211 */ /* 0x000fe400078e10ff */
[----:B------:R-:W-:Y:S02]  /*0810*/  LEA R7, R5, UR5, 0x2 ;  /* 0x0000000505077c11 */ /* 0x000fe4000f8e10ff */
[C---:B------:R-:W-:Y:S02]  /*0820*/  LEA R26, R3.reuse, R24, 0x2 ;  /* 0x00000018031a7211 */ /* 0x040fe400078e10ff */
[----:B------:R-:W-:Y:S03]  /*0830*/  LDS R24, [R24] ;  /* 0x0000000018187984 */ /* 0x000fe60000000800 */
[C---:B------:R-:W-:Y:S01]  /*0840*/  IMAD R28, R3.reuse, 0x4, R26 ;  /* 0x00000004031c7824 */ /* 0x040fe200078e021a */
[----:B------:R-:W0:Y:S04]  /*0850*/  LDS R22, [R7] ;  /* 0x0000000007167984 */ /* 0x000e280000000800 */
[----:B------:R-:W-:Y:S01]  /*0860*/  LDS R6, [R7+0x4] ;  /* 0x0000040007067984 */ /* 0x000fe20000000800 */
[----:B------:R-:W-:-:S03]  /*0870*/  LEA R25, R3, R28, 0x2 ;  /* 0x0000001c03197211 */ /* 0x000fc600078e10ff */
[----:B------:R-:W1:Y:S04]  /*0880*/  LDS R26, [R26] ;  /* 0x000000001a1a7984 */ /* 0x000e680000000800 */
[----:B------:R-:W-:Y:S04]  /*0890*/  LDS R5, [R28] ;  /* 0x000000001c057984 */ /* 0x000fe80000000800 */
[----:B------:R-:W2:Y:S04]  /*08a0*/  LDS R21, [R7+0x8] ;  /* 0x0000080007157984 */ /* 0x000ea80000000800 */
[----:B------:R-:W-:Y:S04]  /*08b0*/  LDS R23, [R7+0xc] ;  /* 0x00000c0007177984 */ /* 0x000fe80000000800 */
[----:B------:R-:W3:Y:S01]  /*08c0*/  LDS R25, [R25] ;  /* 0x0000000019197984 */ /* 0x000ee20000000800 */
[----:B0-----:R-:W-:-:S04]  /*08d0*/  IMAD R19, R22, R24, R19 ;  /* 0x0000001816137224 */ /* 0x001fc800078e0213 */
[----:B-1----:R-:W-:-:S04]  /*08e0*/  IMAD R6, R6, R26, R19 ;  /* 0x0000001a06067224 */ /* 0x002fc800078e0213 */
[----:B--2---:R-:W-:-:S04]  /*08f0*/  IMAD R5, R21, R5, R6 ;  /* 0x0000000515057224 */ /* 0x004fc800078e0206 */
[----:B---3--:R-:W-:-:S07]  /*0900*/  IMAD R19, R23, R25, R5 ;  /* 0x0000001917137224 */ /* 0x008fce00078e0205 */
.L_x_4:
[----:B------:R-:W-:Y:S05]  /*0910*/  @!P3 BRA `(.L_x_1) ;  /* 0x00000000005cb947 */ /* 0x000fea0003800000 */
[----:B------:R-:W-:Y:S02]  /*0920*/  ISETP.NE.AND P2, PT, R14, 0x1, PT ;  /* 0x000000010e00780c */ /* 0x000fe40003f45270 */
[----:B------:R-:W-:-:S11]  /*0930*/  LOP3.LUT P3, RZ, R3, 0x1, RZ, 0xc0, !PT ;  /* 0x0000000103ff7812 */ /* 0x000fd6000786c0ff */
[----:B------:R-:W-:Y:S05]  /*0940*/  @!P2 BRA `(.L_x_5) ;  /* 0x000000000030a947 */ /* 0x000fea0003800000 */
[C---:B------:R-:W-:Y:S02]  /*0950*/  IMAD R6, R4.reuse, R3, R8 ;  /* 0x0000000304067224 */ /* 0x040fe400078e0208 */
[----:B------:R-:W-:Y:S02]  /*0960*/  IMAD.IADD R5, R15, 0x1, R4 ;  /* 0x000000010f057824 */ /* 0x000fe400078e0204 */
[----:B------:R-:W-:Y:S01]  /*0970*/  VIADD R4, R4, 0x2 ;  /* 0x0000000204047836 */ /* 0x000fe20000000000 */
[----:B------:R-:W-:Y:S02]  /*0980*/  LEA R22, R6, R17, 0x2 ;  /* 0x0000001106167211 */ /* 0x000fe400078e10ff */
[----:B------:R-:W-:Y:S02]  /*0990*/  LEA R5, R5, UR5, 0x2 ;  /* 0x0000000505057c11 */ /* 0x000fe4000f8e10ff */
[----:B------:R-:W-:Y:S01]  /*09a0*/  LEA R23, R3, R22, 0x2 ;  /* 0x0000001603177211 */ /* 0x000fe200078e10ff */
[----:B------:R-:W-:Y:S04]  /*09b0*/  LDS R7, [R22] ;  /* 0x0000000016077984 */ /* 0x000fe80000000800 */
[----:B------:R-:W0:Y:S04]  /*09c0*/  LDS R6, [R5] ;  /* 0x0000000005067984 */ /* 0x000e280000000800 */
[----:B------:R-:W-:Y:S04]  /*09d0*/  LDS R21, [R5+0x4] ;  /* 0x0000040005157984 */ /* 0x000fe80000000800 */
[----:B------:R-:W1:Y:S01]  /*09e0*/  LDS R23, [R23] ;  /* 0x0000000017177984 */ /* 0x000e620000000800 */
[----:B0-----:R-:W-:-:S04]  /*09f0*/  IMAD R6, R6, R7, R19 ;  /* 0x0000000706067224 */ /* 0x001fc800078e0213 */
[----:B-1----:R-:W-:-:S07]  /*0a00*/  IMAD R19, R21, R23, R6 ;  /* 0x0000001715137224 */ /* 0x002fce00078e0206 */
.L_x_5:
[----:B------:R-:W-:Y:S05]  /*0a10*/  @!P3 BRA `(.L_x_1) ;  /* 0x00000000001cb947 */ /* 0x000fea0003800000 */
[----:B------:R-:W-:Y:S01]  /*0a20*/  IMAD R6, R4, R3, R8 ;  /* 0x0000000304067224 */ /* 0x000fe200078e0208 */
[----:B------:R-:W-:-:S04]  /*0a30*/  IADD3 R3, PT, PT, R15, R4, RZ ;  /* 0x000000040f037210 */ /* 0x000fc80007ffe0ff */
[----:B------:R-:W-:Y:S02]  /*0a40*/  LEA R6, R6, R17, 0x2 ;  /* 0x0000001106067211 */ /* 0x000fe400078e10ff */
[----:B------:R-:W-:-:S04]  /*0a50*/  LEA R3, R3, UR5, 0x2 ;  /* 0x0000000503037c11 */ /* 0x000fc8000f8e10ff */
[----:B------:R-:W-:Y:S04]  /*0a60*/  LDS R6, [R6] ;  /* 0x0000000006067984 */ /* 0x000fe80000000800 */
[----:B------:R-:W0:Y:S02]  /*0a70*/  LDS R4, [R3] ;  /* 0x0000000003047984 */ /* 0x000e240000000800 */
[----:B0-----:R-:W-:-:S07]  /*0a80*/  IMAD R19, R4, R6, R19 ;  /* 0x0000000604137224 */ /* 0x001fce00078e0213 */
.L_x_1:
[----:B------:R-:W-:Y:S06]  /*0a90*/  BAR.SYNC.DEFER_BLOCKING 0x0 ;  /* 0x0000000000007b1d */ /* 0x000fec0000010000 */
[----:B------:R-:W-:Y:S05]  /*0aa0*/  @P1 BRA `(.L_x_6) ;  /* 0xfffffff800281947 */ /* 0x000fea000383ffff */
.L_x_0:
[----:B0-----:R-:W0:Y:S01]  /*0ab0*/  LDC.64 R4, c[0x0][0x390] ;  /* 0x0000e400ff047b82 */ /* 0x001e220000000a00 */
[----:B------:R-:W-:-:S04]  /*0ac0*/  IMAD R3, R11, R2, R13 ;  /* 0x000000020b037224 */ /* 0x000fc800078e020d */
[----:B0-----:R-:W-:-:S05]  /*0ad0*/  IMAD.WIDE R2, R3, 0x4, R4 ;  /* 0x0000000403027825 */ /* 0x001fca00078e0204 */
[----:B------:R-:W-:Y:S01]  /*0ae0*/  STG.E desc[UR8][R2.64], R19 ;  /* 0x0000001302007986 */ /* 0x000fe2000c101908 */
[----:B------:R-:W-:Y:S05]  /*0af0*/  EXIT ;  /* 0x000000000000794d */ /* 0x000fea0003800000 */
.L_x_7:
[----:B------:R-:W-:-:S00]  /*0b00*/  BRA `(.L_x_7) ;  /* 0xfffffffc00fc7947 */ /* 0x000fc0000383ffff */
[----:B------:R-:W-:-:S00]  /*0b10*/  NOP ;  /* 0x0000000000007918 */ /* 0x000fc00000000000 */
        /* <DEDUP_REMOVED lines=14> */
.L_x_14:


//--------------------- .text._Z13MatrixMultGPUPiS_S_ii --------------------------
	.section	.text._Z13MatrixMultGPUPiS_S_ii,"ax",@progbits
	.align	128
        .global         _Z13MatrixMultGPUPiS_S_ii
        .type           _Z13MatrixMultGPUPiS_S_ii,@function
        .size           _Z13MatrixMultGPUPiS_S_ii,(.L_x_15 - _Z13MatrixMultGPUPiS_S_ii)
        .other          _Z13MatrixMultGPUPiS_S_ii,@"STO_CUDA_ENTRY STV_DEFAULT"
_Z13MatrixMultGPUPiS_S_ii:
.text._Z13MatrixMultGPUPiS_S_ii:
[----:B------:R-:W-:Y:S01]  /*0000*/  LDC R1, c[0x0][0x37c] ;  /* 0x0000df00ff017b82 */ /* 0x000fe20000000800 */
[----:B------:R-:W0:Y:S01]  /*0010*/  S2R R0, SR_TID.X ;  /* 0x0000000000007919 */ /* 0x000e220000002100 */
[----:B------:R-:W1:Y:S06]  /*0020*/  LDCU.64 UR18, c[0x0][0x398] ;  /* 0x00007300ff1277ac */ /* 0x000e6c0008000a00 */
[----:B------:R-:W0:Y:S01]  /*0030*/  S2UR UR4, SR_CTAID.X ;  /* 0x00000000000479c3 */ /* 0x000e220000002500 */
[----:B------:R-:W-:Y:S01]  /*0040*/  HFMA2 R12, -RZ, RZ, 0, 0 ;  /* 0x00000000ff0c7431 */ /* 0x000fe200000001ff */
[----:B------:R-:W2:Y:S01]  /*0050*/  S2R R13, SR_TID.Y ;  /* 0x00000000000d7919 */ /* 0x000ea20000002200 */
[----:B------:R-:W3:Y:S05]  /*0060*/  LDCU.64 UR16, c[0x0][0x358] ;  /* 0x00006b00ff1077ac */ /* 0x000eea0008000a00 */
[----:B------:R-:W2:Y:S01]  /*0070*/  S2UR UR5, SR_CTAID.Y ;  /* 0x00000000000579c3 */ /* 0x000ea20000002600 */
[----:B-1----:R-:W-:Y:S01]  /*0080*/  UISETP.GE.AND UP0, UPT, UR18, 0x1, UPT ;  /* 0x000000011200788c */ /* 0x002fe2000bf06270 */
[----:B------:R-:W-:-:S05]  /*0090*/  MOV R2, UR19 ;  /* 0x0000001300027c02 */ /* 0x000fca0008000f00 */
[C---:B0-----:R-:W-:Y:S02]  /*00a0*/  IMAD R0, R2.reuse, UR4, R0 ;  /* 0x0000000402007c24 */ /* 0x041fe4000f8e0200 */
[----:B--2---:R-:W-:Y:S01]  /*00b0*/  IMAD R13, R2, UR5, R13 ;  /* 0x00000005020d7c24 */ /* 0x004fe2000f8e020d */
[----:B---3--:R-:W-:Y:S06]  /*00c0*/  BRA.U !UP0, `(.L_x_8) ;  /* 0x00000009082c7547 */ /* 0x008fec000b800000 */
[----:B------:R-:W-:Y:S02]  /*00d0*/  UISETP.GE.U32.AND UP0, UPT, UR18, 0x8, UPT ;  /* 0x000000081200788c */ /* 0x000fe4000bf06070 */
[----:B------:R-:W-:Y:S01]  /*00e0*/  IMAD R14, R13, UR18, RZ ;  /* 0x000000120d0e7c24 */ /* 0x000fe2000f8e02ff */
[----:B------:R-:W-:Y:S01]  /*00f0*/  MOV R12, RZ ;  /* 0x000000ff000c7202 */ /* 0x000fe20000000f00 */
[----:B------:R-:W-:-:S05]  /*0100*/  UMOV UR4, URZ ;  /* 0x000000ff00047c82 */ /* 0x000fca0008000000 */
[----:B------:R-:W-:Y:S05]  /*0110*/  BRA.U !UP0, `(.L_x_9) ;  /* 0x0000000108f87547 */ /* 0x000fea000b800000 */
[----:B------:R-:W0:Y:S01]  /*0120*/  LDCU.64 UR20, c[0x0][0x388] ;  /* 0x00007100ff1477ac */ /* 0x000e220008000a00 */
[----:B------:R-:W-:Y:S02]  /*0130*/  MOV R12, RZ ;  /* 0x000000ff000c7202 */ /* 0x000fe40000000f00 */
[----:B------:R-:W-:Y:S01]  /*0140*/  MOV R15, R0 ;  /* 0x00000000000f7202 */ /* 0x000fe20000000f00 */
[----:B------:R-:W-:-:S04]  /*0150*/  ULOP3.LUT UR4, UR18, 0x7ffffff8, URZ, 0xc0, !UPT ;  /* 0x7ffffff812047892 */ /* 0x000fc8000f8ec0ff */
[----:B------:R-:W-:Y:S02]  /*0160*/  UIADD3 UR4, UPT, UPT, -UR4, URZ, URZ ;  /* 0x000000ff04047290 */ /* 0x000fe4000fffe1ff */
[----:B0-----:R-:W-:Y:S02]  /*0170*/  UIMAD.WIDE.U32 UR6, UR18, 0xc, UR20 ;  /* 0x0000000c120678a5 */ /* 0x001fe4000f8e0014 */
[----:B------:R-:W-:Y:S02]  /*0180*/  UIMAD.WIDE.U32 UR8, UR18, 0x10, UR20 ;  /* 0x00000010120878a5 */ /* 0x000fe4000f8e0014 */
[----:B------:R-:W-:Y:S02]  /*0190*/  UIMAD.WIDE.U32 UR10, UR18, 0x14, UR20 ;  /* 0x00000014120a78a5 */ /* 0x000fe4000f8e0014 */
[----:B------:R-:W-:Y:S02]  /*01a0*/  UIMAD.WIDE.U32 UR12, UR18, 0x18, UR20 ;  /* 0x00000018120c78a5 */ /* 0x000fe4000f8e0014 */
[----:B------:R-:W-:-:S12]  /*01b0*/  UIMAD.WIDE.U32 UR14, UR18, 0x1c, UR20 ;  /* 0x0000001c120e78a5 */ /* 0x000fd8000f8e0014 */
.L_x_10:
[----:B------:R-:W0:Y:S01]  /*01c0*/  LDC.64 R2, c[0x0][0x380] ;  /* 0x0000e000ff027b82 */ /* 0x000e220000000a00 */
[----:B------:R-:W-:Y:S01]  /*01d0*/  HFMA2 R8, -RZ, RZ, 0, 2.384185791015625e-07 ;  /* 0x00000004ff087431 */ /* 0x000fe200000001ff */
[----:B------:R-:W-:Y:S02]  /*01e0*/  UIMAD.WIDE.U32 UR24, UR18, 0x4, UR20 ;  /* 0x00000004121878a5 */ /* 0x000fe4000f8e0014 */
[----:B------:R-:W-:-:S04]  /*01f0*/  UIMAD.WIDE.U32 UR22, UR18, 0x8, UR20 ;  /* 0x00000008121678a5 */ /* 0x000fc8000f8e0014 */
[----:B------:R-:W-:Y:S02]  /*0200*/  MOV R4, UR24 ;  /* 0x0000001800047c02 */ /* 0x000fe40008000f00 */
[----:B------:R-:W-:Y:S01]  /*0210*/  MOV R5, UR25 ;  /* 0x0000001900057c02 */ /* 0x000fe20008000f00 */
[C---:B------:R-:W-:Y:S01]  /*0220*/  IMAD.WIDE R8, R15.reuse, R8, UR20 ;  /* 0x000000140f087e25 */ /* 0x040fe2000f8e0208 */
[----:B------:R-:W-:Y:S02]  /*0230*/  MOV R6, UR22 ;  /* 0x0000001600067c02 */ /* 0x000fe40008000f00 */
[----:B------:R-:W-:Y:S01]  /*0240*/  MOV R7, UR23 ;  /* 0x0000001700077c02 */ /* 0x000fe20008000f00 */
[----:B------:R-:W-:Y:S01]  /*0250*/  IMAD.WIDE R4, R15, 0x4, R4 ;  /* 0x000000040f047825 */ /* 0x000fe200078e0204 */
[----:B------:R1:W2:Y:S03]  /*0260*/  LDG.E R20, desc[UR16][R8.64] ;  /* 0x0000001008147981 */ /* 0x0002a6000c1e1900 */
[----:B------:R-:W-:-:S02]  /*0270*/  HFMA2 R10, -RZ, RZ, 0, 2.384185791015625e-07 ;  /* 0x00000004ff0a7431 */ /* 0x000fc400000001ff */
[----:B0-----:R-:W-:Y:S01]  /*0280*/  IMAD.WIDE R2, R14, 0x4, R2 ;  /* 0x000000040e027825 */ /* 0x001fe200078e0202 */
[----:B------:R-:W-:Y:S01]  /*0290*/  MOV R24, 0x4 ;  /* 0x0000000400187802 */ /* 0x000fe20000000f00 */
[----:B------:R0:W3:Y:S04]  /*02a0*/  LDG.E R19, desc[UR16][R4.64] ;  /* 0x0000001004137981 */ /* 0x0000e8000c1e1900 */
[----:B------:R-:W2:Y:S01]  /*02b0*/  LDG.E R21, desc[UR16][R2.64] ;  /* 0x0000001002157981 */ /* 0x000ea2000c1e1900 */
[----:B------:R-:W-:-:S03]  /*02c0*/  IMAD.WIDE R6, R15, 0x4, R6 ;  /* 0x000000040f067825 */ /* 0x000fc600078e0206 */
[----:B------:R-:W3:Y:S01]  /*02d0*/  LDG.E R18, desc[UR16][R2.64+0x4] ;  /* 0x0000041002127981 */ /* 0x000ee2000c1e1900 */
[C---:B------:R-:W-:Y:S01]  /*02e0*/  IMAD.WIDE R24, R15.reuse, R24, UR6 ;  /* 0x000000060f187e25 */ /* 0x040fe2000f8e0218 */
[----:B------:R-:W-:Y:S02]  /*02f0*/  MOV R26, 0x4 ;  /* 0x00000004001a7802 */ /* 0x000fe40000000f00 */
[----:B------:R4:W5:Y:S01]  /*0300*/  LDG.E R17, desc[UR16][R6.64] ;  /* 0x0000001006117981 */ /* 0x000962000c1e1900 */
[----:B-1----:R-:W-:-:S03]  /*0310*/  IMAD.WIDE R8, R15, R10, UR8 ;  /* 0x000000080f087e25 */ /* 0x002fc6000f8e020a */
[----:B------:R-:W5:Y:S01]  /*0320*/  LDG.E R16, desc[UR16][R2.64+0x8] ;  /* 0x0000081002107981 */ /* 0x000f62000c1e1900 */
[----:B------:R-:W-:Y:S02]  /*0330*/  HFMA2 R28, -RZ, RZ, 0, 2.384185791015625e-07 ;  /* 0x00000004ff1c7431 */ /* 0x000fe400000001ff */
[C---:B0-----:R-:W-:Y:S01]  /*0340*/  IMAD.WIDE R4, R15.reuse, R26, UR10 ;  /* 0x0000000a0f047e25 */ /* 0x041fe2000f8e021a */
[----:B------:R-:W5:Y:S04]  /*0350*/  LDG.E R23, desc[UR16][R24.64] ;  /* 0x0000001018177981 */ /* 0x000f68000c1e1900 */
[----:B------:R-:W5:Y:S01]  /*0360*/  LDG.E R22, desc[UR16][R2.64+0xc] ;  /* 0x00000c1002167981 */ /* 0x000f62000c1e1900 */
[----:B----4-:R-:W-:-:S03]  /*0370*/  IMAD.WIDE R6, R15, R10, UR12 ;  /* 0x0000000c0f067e25 */ /* 0x010fc6000f8e020a */
[----:B------:R-:W4:Y:S04]  /*0380*/  LDG.E R9, desc[UR16][R8.64] ;  /* 0x0000001008097981 */ /* 0x000f28000c1e1900 */
[----:B------:R-:W4:Y:S01]  /*0390*/  LDG.E R26, desc[UR16][R2.64+0x10] ;  /* 0x00001010021a7981 */ /* 0x000f22000c1e1900 */
[----:B------:R-:W-:-:S03]  /*03a0*/  IMAD.WIDE R10, R15, R28, UR14 ;  /* 0x0000000e0f0a7e25 */ /* 0x000fc6000f8e021c */
[----:B------:R-:W4:Y:S04]  /*03b0*/  LDG.E R4, desc[UR16][R4.64] ;  /* 0x0000001004047981 */ /* 0x000f28000c1e1900 */
[----:B------:R-:W4:Y:S04]  /*03c0*/  LDG.E R27, desc[UR16][R2.64+0x14] ;  /* 0x00001410021b7981 */ /* 0x000f28000c1e1900 */
[----:B------:R0:W4:Y:S04]  /*03d0*/  LDG.E R7, desc[UR16][R6.64] ;  /* 0x0000001006077981 */ /* 0x000128000c1e1900 */
[----:B------:R-:W4:Y:S04]  /*03e0*/  LDG.E R24, desc[UR16][R2.64+0x18] ;  /* 0x0000181002187981 */ /* 0x000f28000c1e1900 */
[----:B------:R-:W4:Y:S04]  /*03f0*/  LDG.E R10, desc[UR16][R10.64] ;  /* 0x000000100a0a7981 */ /* 0x000f28000c1e1900 */
[----:B------:R-:W4:Y:S01]  /*0400*/  LDG.E R25, desc[UR16][R2.64+0x1c] ;  /* 0x00001c1002197981 */ /* 0x000f22000c1e1900 */
[----:B------:R-:W-:-:S04]  /*0410*/  UIADD3 UR4, UPT, UPT, UR4, 0x8, URZ ;  /* 0x0000000804047890 */ /* 0x000fc8000fffe0ff */
[----:B------:R-:W-:Y:S01]  /*0420*/  UISETP.NE.AND UP0, UPT, UR4, URZ, UPT ;  /* 0x000000ff0400728c */ /* 0x000fe2000bf05270 */
[----:B0-----:R-:W-:Y:S02]  /*0430*/  MOV R6, UR18 ;  /* 0x0000001200067c02 */ /* 0x001fe40008000f00 */
[----:B------:R-:W-:Y:S02]  /*0440*/  IADD3 R14, PT, PT, R14, 0x8, RZ ;  /* 0x000000080e0e7810 */ /* 0x000fe40007ffe0ff */
[----:B------:R-:W-:Y:S01]  /*0450*/  LEA R15, R6, R15, 0x3 ;  /* 0x0000000f060f7211 */ /* 0x000fe200078e18ff */
[----:B--2---:R-:W-:-:S04]  /*0460*/  IMAD R20, R21, R20, R12 ;  /* 0x0000001415147224 */ /* 0x004fc800078e020c */
[----:B---3--:R-:W-:-:S04]  /*0470*/  IMAD R18, R18, R19, R20 ;  /* 0x0000001312127224 */ /* 0x008fc800078e0214 */
[----:B-----5:R-:W-:-:S04]  /*0480*/  IMAD R16, R16, R17, R18 ;  /* 0x0000001110107224 */ /* 0x020fc800078e0212 */
[----:B------:R-:W-:-:S04]  /*0490*/  IMAD R16, R22, R23, R16 ;  /* 0x0000001716107224 */ /* 0x000fc800078e0210 */
[----:B----4-:R-:W-:-:S04]  /*04a0*/  IMAD R9, R26, R9, R16 ;  /* 0x000000091a097224 */ /* 0x010fc800078e0210 */
[----:B------:R-:W-:-:S04]  /*04b0*/  IMAD R4, R27, R4, R9 ;  /* 0x000000041b047224 */ /* 0x000fc800078e0209 */
[----:B------:R-:W-:-:S04]  /*04c0*/  IMAD R7, R24, R7, R4 ;  /* 0x0000000718077224 */ /* 0x000fc800078e0204 */
[----:B------:R-:W-:Y:S01]  /*04d0*/  IMAD R12, R25, R10, R7 ;  /* 0x0000000a190c7224 */ /* 0x000fe200078e0207 */
[----:B------:R-:W-:Y:S06]  /*04e0*/  BRA.U UP0, `(.L_x_10) ;  /* 0xfffffffd00347547 */ /* 0x000fec000b83ffff */
[----:B------:R-:W-:-:S12]  /*04f0*/  ULOP3.LUT UR4, UR18, 0x7ffffff8, URZ, 0xc0, !UPT ;  /* 0x7ffffff812047892 */ /* 0x000fd8000f8ec0ff */
.L_x_9:
[----:B------:R-:W-:-:S04]  /*0500*/  ULOP3.LUT UR6, UR18, 0x7, URZ, 0xc0, !UPT ;  /* 0x0000000712067892 */ /* 0x000fc8000f8ec0ff */
[----:B------:R-:W-:-:S09]  /*0510*/  UISETP.NE.AND UP0, UPT, UR6, URZ, UPT ;  /* 0x000000ff0600728c */ /* 0x000fd2000bf05270 */
[----:B------:R-:W-:Y:S05]  /*0520*/  BRA.U !UP0, `(.L_x_8) ;  /* 0x0000000508147547 */ /* 0x000fea000b800000 */
[----:B------:R-:W-:Y:S01]  /*0530*/  UISETP.GE.U32.AND UP0, UPT, UR6, 0x4, UPT ;  /* 0x000000040600788c */ /* 0x000fe2000bf06070 */
[----:B------:R-:W-:Y:S01]  /*0540*/  IMAD R2, R13, UR18, RZ ;  /* 0x000000120d027c24 */ /* 0x000fe2000f8e02ff */
[----:B------:R-:W-:-:S04]  /*0550*/  ULOP3.LUT UR5, UR18, 0x3, URZ, 0xc0, !UPT ;  /* 0x0000000312057892 */ /* 0x000fc8000f8ec0ff */
[----:B------:R-:W-:-:S03]  /*0560*/  UISETP.NE.AND UP1, UPT, UR5, URZ, UPT ;  /* 0x000000ff0500728c */ /* 0x000fc6000bf25270 */
[----:B------:R-:W-:Y:S08]  /*0570*/  BRA.U !UP0, `(.L_x_11) ;  /* 0x0000000108687547 */ /* 0x000ff0000b800000 */
[----:B------:R-:W0:Y:S01]  /*0580*/  LDC.64 R6, c[0x0][0x388] ;  /* 0x0000e200ff067b82 */ /* 0x000e220000000a00 */
[----:B------:R-:W-:Y:S02]  /*0590*/  MOV R9, UR4 ;  /* 0x0000000400097c02 */ /* 0x000fe40008000f00 */
[----:B------:R-:W-:Y:S02]  /*05a0*/  IADD3 R3, PT, PT, R2, UR4, RZ ;  /* 0x0000000402037c10 */ /* 0x000fe4000fffe0ff */
[----:B------:R-:W-:Y:S01]  /*05b0*/  MOV R11, UR18 ;  /* 0x00000012000b7c02 */ /* 0x000fe20008000f00 */
[----:B------:R-:W-:Y:S02]  /*05c0*/  IMAD R9, R9, UR18, R0 ;  /* 0x0000001209097c24 */ /* 0x000fe4000f8e0200 */
[----:B------:R-:W1:Y:S01]  /*05d0*/  LDC.64 R4, c[0x0][0x380] ;  /* 0x0000e000ff047b82 */ /* 0x000e620000000a00 */
[----:B------:R-:W-:Y:S01]  /*05e0*/  MOV R15, UR18 ;  /* 0x00000012000f7c02 */ /* 0x000fe20008000f00 */
[----:B0-----:R-:W-:Y:S01]  /*05f0*/  IMAD.WIDE R6, R9, 0x4, R6 ;  /* 0x0000000409067825 */ /* 0x001fe200078e0206 */
[----:B------:R-:W-:-:S05]  /*0600*/  MOV R9, UR18 ;  /* 0x0000001200097c02 */ /* 0x000fca0008000f00 */
[----:B------:R-:W-:Y:S02]  /*0610*/  IMAD.WIDE.U32 R8, R9, 0x4, R6 ;  /* 0x0000000409087825 */ /* 0x000fe400078e0006 */
[----:B------:R-:W2:Y:S02]  /*0620*/  LDG.E R6, desc[UR16][R6.64] ;  /* 0x0000001006067981 */ /* 0x000ea4000c1e1900 */
[----:B-1----:R-:W-:-:S04]  /*0630*/  IMAD.WIDE R4, R3, 0x4, R4 ;  /* 0x0000000403047825 */ /* 0x002fc800078e0204 */
[----:B------:R-:W-:Y:S01]  /*0640*/  IMAD.WIDE.U32 R10, R11, 0x4, R8 ;  /* 0x000000040b0a7825 */ /* 0x000fe200078e0008 */
[----:B------:R-:W2:Y:S04]  /*0650*/  LDG.E R3, desc[UR16][R4.64] ;  /* 0x0000001004037981 */ /* 0x000ea8000c1e1900 */
[----:B------:R-:W3:Y:S01]  /*0660*/  LDG.E R8, desc[UR16][R8.64] ;  /* 0x0000001008087981 */ /* 0x000ee2000c1e1900 */
[----:B------:R-:W-:-:S03]  /*0670*/  IMAD.WIDE.U32 R14, R15, 0x4, R10 ;  /* 0x000000040f0e7825 */ /* 0x000fc600078e000a */
[----:B------:R-:W3:Y:S04]  /*0680*/  LDG.E R16, desc[UR16][R4.64+0x4] ;  /* 0x0000041004107981 */ /* 0x000ee8000c1e1900 */
[----:B------:R-:W4:Y:S04]  /*0690*/  LDG.E R17, desc[UR16][R10.64] ;  /* 0x000000100a117981 */ /* 0x000f28000c1e1900 */
[----:B------:R-:W4:Y:S04]  /*06a0*/  LDG.E R18, desc[UR16][R4.64+0x8] ;  /* 0x0000081004127981 */ /* 0x000f28000c1e1900 */
[----:B------:R-:W5:Y:S04]  /*06b0*/  LDG.E R20, desc[UR16][R4.64+0xc] ;  /* 0x00000c1004147981 */ /* 0x000f68000c1e1900 */
[----:B------:R-:W5:Y:S01]  /*06c0*/  LDG.E R14, desc[UR16][R14.64] ;  /* 0x000000100e0e7981 */ /* 0x000f62000c1e1900 */
[----:B------:R-:W-:Y:S01]  /*06d0*/  UIADD3 UR4, UPT, UPT, UR4, 0x4, URZ ;  /* 0x0000000404047890 */ /* 0x000fe2000fffe0ff */
[----:B--2---:R-:W-:-:S04]  /*06e0*/  IMAD R3, R3, R6, R12 ;  /* 0x0000000603037224 */ /* 0x004fc800078e020c */
[----:B---3--:R-:W-:-:S04]  /*06f0*/  IMAD R3, R16, R8, R3 ;  /* 0x0000000810037224 */ /* 0x008fc800078e0203 */
[----:B----4-:R-:W-:-:S04]  /*0700*/  IMAD R3, R18, R17, R3 ;  /* 0x0000001112037224 */ /* 0x010fc800078e0203 */
[----:B-----5:R-:W-:-:S07]  /*0710*/  IMAD R12, R20, R14, R3 ;  /* 0x0000000e140c7224 */ /* 0x020fce00078e0203 */
.L_x_11:
[----:B------:R-:W-:Y:S05]  /*0720*/  BRA.U !UP1, `(.L_x_8) ;  /* 0x0000000109947547 */ /* 0x000fea000b800000 */
[----:B------:R-:W-:Y:S01]  /*0730*/  UISETP.NE.AND UP0, UPT, UR5, 0x1, UPT ;  /* 0x000000010500788c */ /* 0x000fe2000bf05270 */
[----:B------:R-:W-:Y:S01]  /*0740*/  MOV R3, UR4 ;  /* 0x0000000400037c02 */ /* 0x000fe20008000f00 */
[----:B------:R-:W-:Y:S02]  /*0750*/  ULOP3.LUT UR5, UR18, 0x1, URZ, 0xc0, !UPT ;  /* 0x0000000112057892 */ /* 0x000fe4000f8ec0ff */
[----:B------:R-:W-:Y:S02]  /*0760*/  MOV R5, UR18 ;  /* 0x0000001200057c02 */ /* 0x000fe40008000f00 */
[----:B------:R-:W-:Y:S01]  /*0770*/  UISETP.NE.U32.AND UP1, UPT, UR5, 0x1, UPT ;  /* 0x000000010500788c */ /* 0x000fe2000bf25070 */
[----:B------:R-:W-:-:S04]  /*0780*/  PLOP3.LUT P0, PT, PT, PT, UP0, 0x80, 0x8 ;  /* 0x000000000008781c */ /* 0x000fc80003f0f008 */
[----:B------:R-:W0:Y:S01]  /*0790*/  @UP0 LDCU.128 UR8, c[0x0][0x380] ;  /* 0x00007000ff0807ac */ /* 0x000e220008000c00 */
[----:B------:R-:W-:-:S05]  /*07a0*/  PLOP3.LUT P1, PT, PT, PT, UP1, 0x80, 0x8 ;  /* 0x000000000008781c */ /* 0x000fca0003f2f018 */
[----:B------:R-:W1:Y:S03]  /*07b0*/  @!UP1 LDCU.128 UR12, c[0x0][0x380] ;  /* 0x00007000ff0c97ac */ /* 0x000e660008000c00 */
[----:B------:R-:W-:Y:S01]  /*07c0*/  @P0 IMAD R3, R3, UR18, R0 ;  /* 0x0000001203030c24 */ /* 0x000fe2000f8e0200 */
[----:B0-----:R-:W-:Y:S02]  /*07d0*/  MOV R10, UR10 ;  /* 0x0000000a000a7c02 */ /* 0x001fe40008000f00 */
[----:B------:R-:W-:Y:S02]  /*07e0*/  MOV R11, UR11 ;  /* 0x0000000b000b7c02 */ /* 0x000fe40008000f00 */
[----:B------:R-:W-:Y:S02]  /*07f0*/  MOV R6, UR8 ;  /* 0x0000000800067c02 */ /* 0x000fe40008000f00 */
[----:B------:R-:W-:Y:S01]  /*0800*/  MOV R7, UR9 ;  /* 0x0000000900077c02 */ /* 0x000fe20008000f00 */
[----:B------:R-:W-:Y:S01]  /*0810*/  @P0 IMAD.WIDE R10, R3, 0x4, R10 ;  /* 0x00000004030a0825 */ /* 0x000fe200078e020a */
[----:B------:R-:W-:Y:S01]  /*0820*/  @P0 IADD3 R3, PT, PT, R2, UR4, RZ ;  /* 0x0000000402030c10 */ /* 0x000fe2000fffe0ff */
[----:B------:R-:W-:Y:S01]  /*0830*/  @UP0 UIADD3 UR4, UPT, UPT, UR4, 0x2, URZ ;  /* 0x0000000204040890 */ /* 0x000fe2000fffe0ff */
[----:B-1----:R-:W-:-:S02]  /*0840*/  MOV R8, UR12 ;  /* 0x0000000c00087c02 */ /* 0x002fc40008000f00 */
[----:B------:R-:W-:Y:S01]  /*0850*/  MOV R9, UR13 ;  /* 0x0000000d00097c02 */ /* 0x000fe20008000f00 */
[----:B------:R-:W-:Y:S01]  /*0860*/  @P0 IMAD.WIDE R6, R3, 0x4, R6 ;  /* 0x0000000403060825 */ /* 0x000fe200078e0206 */
[----:B------:R-:W-:Y:S01]  /*0870*/  MOV R14, UR14 ;  /* 0x0000000e000e7c02 */ /* 0x000fe20008000f00 */
[----:B------:R-:W2:Y:S01]  /*0880*/  @P0 LDG.E R16, desc[UR16][R10.64] ;  /* 0x000000100a100981 */ /* 0x000ea2000c1e1900 */
[----:B------:R-:W-:Y:S01]  /*0890*/  MOV R17, UR4 ;  /* 0x0000000400117c02 */ /* 0x000fe20008000f00 */
[----:B------:R-:W-:Y:S01]  /*08a0*/  @P0 IMAD.WIDE.U32 R4, R5, 0x4, R10 ;  /* 0x0000000405040825 */ /* 0x000fe200078e000a */
[----:B------:R-:W-:Y:S01]  /*08b0*/  @!P1 IADD3 R3, PT, PT, R2, UR4, RZ ;  /* 0x0000000402039c10 */ /* 0x000fe2000fffe0ff */
[----:B------:R-:W2:Y:S01]  /*08c0*/  @P0 LDG.E R19, desc[UR16][R6.64] ;  /* 0x0000001006130981 */ /* 0x000ea2000c1e1900 */
[----:B------:R-:W-:Y:S01]  /*08d0*/  MOV R15, UR15 ;  /* 0x0000000f000f7c02 */ /* 0x000fe20008000f00 */
[----:B------:R-:W-:Y:S02]  /*08e0*/  @!P1 IMAD R17, R17, UR18, R0 ;  /* 0x0000001211119c24 */ /* 0x000fe4000f8e0200 */
[----:B------:R-:W-:Y:S01]  /*08f0*/  @!P1 IMAD.WIDE R2, R3, 0x4, R8 ;  /* 0x0000000403029825 */ /* 0x000fe200078e0208 */
[----:B------:R-:W3:Y:S03]  /*0900*/  @P0 LDG.E R21, desc[UR16][R6.64+0x4] ;  /* 0x0000041006150981 */ /* 0x000ee6000c1e1900 */
[----:B------:R-:W-:Y:S01]  /*0910*/  @!P1 IMAD.WIDE R8, R17, 0x4, R14 ;  /* 0x0000000411089825 */ /* 0x000fe200078e020e */
[----:B------:R-:W3:Y:S04]  /*0920*/  @P0 LDG.E R4, desc[UR16][R4.64] ;  /* 0x0000001004040981 */ /* 0x000ee8000c1e1900 */
[----:B------:R-:W4:Y:S04]  /*0930*/  @!P1 LDG.E R3, desc[UR16][R2.64] ;  /* 0x0000001002039981 */ /* 0x000f28000c1e1900 */
[----:B------:R-:W4:Y:S01]  /*0940*/  @!P1 LDG.E R8, desc[UR16][R8.64] ;  /* 0x0000001008089981 */ /* 0x000f22000c1e1900 */
[----:B--2---:R-:W-:-:S04]  /*0950*/  @P0 IMAD R16, R19, R16, R12 ;  /* 0x0000001013100224 */ /* 0x004fc800078e020c */
[----:B---3--:R-:W-:-:S04]  /*0960*/  @P0 IMAD R12, R21, R4, R16 ;  /* 0x00000004150c0224 */ /* 0x008fc800078e0210 */
[----:B----4-:R-:W-:-:S07]  /*0970*/  @!P1 IMAD R12, R3, R8, R12 ;  /* 0x00000008030c9224 */ /* 0x010fce00078e020c */
.L_x_8:
[----:B------:R-:W0:Y:S01]  /*0980*/  LDC.64 R2, c[0x0][0x390] ;  /* 0x0000e400ff027b82 */ /* 0x000e220000000a00 */
[----:B------:R-:W-:-:S04]  /*0990*/  IMAD R13, R13, UR18, R0 ;  /* 0x000000120d0d7c24 */ /* 0x000fc8000f8e0200 */
[----:B0-----:R-:W-:-:S05]  /*09a0*/  IMAD.WIDE R2, R13, 0x4, R2 ;  /* 0x000000040d027825 */ /* 0x001fca00078e0202 */
[----:B------:R-:W-:Y:S01]  /*09b0*/  STG.E desc[UR16][R2.64], R12 ;  /* 0x0000000c02007986 */ /* 0x000fe2000c101910 */
[----:B------:R-:W-:Y:S05]  /*09c0*/  EXIT ;  /* 0x000000000000794d */ /* 0x000fea0003800000 */
.L_x_12:
        /* <DEDUP_REMOVED lines=11> */
.L_x_15:


//--------------------- .text._Z8mykernelv        --------------------------
	.section	.text._Z8mykernelv,"ax",@progbits
	.align	128
        .global         _Z8mykernelv
        .type           _Z8mykernelv,@function
        .size           _Z8mykernelv,(.L_x_16 - _Z8mykernelv)
        .other          _Z8mykernelv,@"STO_CUDA_ENTRY STV_DEFAULT"
_Z8mykernelv:
.text._Z8mykernelv:
[----:B------:R-:W-:Y:S01]  /*0000*/  LDC R1, c[0x0][0x37c] ;  /* 0x0000df00ff017b82 */ /* 0x000fe20000000800 */
[----:B------:R-:W-:Y:S05]  /*0010*/  EXIT ;  /* 0x000000000000794d */ /* 0x000fea0003800000 */
.L_x_13:
        /* <DEDUP_REMOVED lines=14> */
.L_x_16:


//--------------------- .nv.shared._Z7blockMMPiS_S_ii --------------------------
	.section	.nv.shared._Z7blockMMPiS_S_ii,"aw",@nobits
	.sectionflags	@""
	.align	16
	.zero		1024


//--------------------- .nv.shared.reserved.0     --------------------------
	.section	.nv.shared.reserved.0,"aw",@nobits
	.weak		__nv_reservedSMEM_offset_0_alias
	.size		__nv_reservedSMEM_offset_0_alias, 0, 64
	.other		__nv_reservedSMEM_offset_0_alias,@"STO_CUDA_RESERVED_SHARED STV_DEFAULT"
__nv_reservedSMEM_offset_0_alias:
	.zero		0
	.zero		64


//--------------------- .nv.shared._Z13MatrixMultGPUPiS_S_ii --------------------------
	.section	.nv.shared._Z13MatrixMultGPUPiS_S_ii,"aw",@nobits
	.sectionflags	@""
	.align	16
	.zero		1024


//--------------------- .nv.shared._Z8mykernelv   --------------------------
	.section	.nv.shared._Z8mykernelv,"aw",@nobits
	.sectionflags	@""
	.align	16
	.zero		1024


//--------------------- .nv.constant0._Z7blockMMPiS_S_ii --------------------------
	.section	.nv.constant0._Z7blockMMPiS_S_ii,"a",@progbits
	.sectionflags	@""
	.align	4
.nv.constant0._Z7blockMMPiS_S_ii:
	.zero		928


//--------------------- .nv.constant0._Z13MatrixMultGPUPiS_S_ii --------------------------
	.section	.nv.constant0._Z13MatrixMultGPUPiS_S_ii,"a",@progbits
	.sectionflags	@""
	.align	4
.nv.constant0._Z13MatrixMultGPUPiS_S_ii:
	.zero		928


//--------------------- .nv.constant0._Z8mykernelv --------------------------
	.section	.nv.constant0._Z8mykernelv,"a",@progbits
	.sectionflags	@""
	.align	4
.nv.constant0._Z8mykernelv:
	.zero		896


//--------------------- SYMBOLS --------------------------

	.type		.nv.reservedSmem.offset0,@object
	.size		.nv.reservedSmem.offset0,0x4
	.type		.nv.reservedSmem.cap,@object
	.size		.nv.reservedSmem.cap,0x4
